	.target	sm_100a

	.elftype	@"ET_EXEC"


//--------------------- .note.nv.tkinfo           --------------------------
	.section	.note.nv.tkinfo,"",@"SHT_NOTE"
	.sectionflags	@"SHF_NOTE_NV_TKINFO"
	.tkinfo
        /*0018*/ 	.word	0x00000002
        /*0030*/ 	.string	""
        /*0030*/ 	.string	"ptxas"
        /*0030*/ 	.string	"Cuda compilation tools, release 13.0, V13.0.88"
        /*0030*/ 	.string	"Build cuda_13.0.r13.0/compiler.36424714_0"
        /*0030*/ 	.string	"-arch sm_100a -m 64 "



//--------------------- .note.nv.cuinfo           --------------------------
	.section	.note.nv.cuinfo,"",@"SHT_NOTE"
	.sectionflags	@"SHF_NOTE_NV_CUINFO"
        /*0018*/ 	.short	0x0002
        /*001a*/ 	.short	0x0064
        /*001c*/ 	.short	0x0082
	.zero		2


//--------------------- .nv.info                  --------------------------
	.section	.nv.info,"",@"SHT_CUDA_INFO"
	.align	4


	//----- nvinfo : EIATTR_REGCOUNT
	.align		4
        /*0000*/ 	.byte	0x04, 0x2f
        /*0002*/ 	.short	(.L_19 - .L_18)
	.align		4
.L_18:
        /*0004*/ 	.word	index@(_ZN7cutlass13device_kernelINS_4gemm6kernel13GemmUniversalIN4cute5tupleIJiiiiEEENS1_10collective13CollectiveMmaINS1_35MainloopSm100TmaUmmaWarpSpecializedILi4ELi2ELi4ENS5_IJNS4_1CILi2EEESB_NSA_ILi1EEEEEEEENS5_IJNSA_ILi64EEENSA_ILi256EEESF_EEENS_10bfloat16_tENS5_IJlSC_lEEESI_SJ_NS4_8TiledMMAINS4_8MMA_AtomIJNS4_20SM100_MMA_F16BF16_SSISI_SI_fLi64ELi256ELNS4_4UMMA5MajorE0ELSO_0ELNSN_7ScaleInE0ELSP_0EEEEEENS4_6LayoutINS5_IJSC_SC_SC_EEENS5_IJNSA_ILi0EEESU_SU_EEEEENS5_IJNS4_10UnderscoreESX_SX_EEEEENS4_23SM90_TMA_LOAD_MULTICASTENS4_14ComposedLayoutINS4_7SwizzleILi3ELi4ELi3EEENS4_18smem_ptr_flag_bitsILi16EEENSS_INS5_IJNSA_ILi8EEESF_EEENS5_IJSF_SC_EEEEEEEvNS4_8identityES10_S1A_vS1B_EENS_8epilogue10collective18CollectiveEpilogueINS1D_23Sm100TmaWarpSpecializedILi4ELi2ELi32ELb1ELb0EEEJSH_NS5_IJNSS_ISF_SC_EES1I_EEESI_SJ_SI_SJ_NS1D_6fusion15FusionCallbacksIS1H_NS1K_17LinearCombinationISI_fSI_fLNS_15FloatRoundStyleE2EEESH_S1J_JEEENS4_5SM1004TMEM4LOAD26SM100_TMEM_LOAD_16dp256b8xENS4_13SM90_TMA_LOADES1A_NS4_17SM75_U32x4_LDSM_NENS4_14SM90_TMA_STOREES1A_NS4_17SM90_U32x4_STSM_NENS4_39AutoVectorizingCopyWithAssumedAlignmentILi128EEEEEEvvEEEEvNT_6ParamsE)
        /*0008*/ 	.word	0x0000007a


	//----- nvinfo : EIATTR_FRAME_SIZE
	.align		4
.L_19:
        /*000c*/ 	.byte	0x04, 0x11
        /*000e*/ 	.short	(.L_21 - .L_20)
	.align		4
.L_20:
        /*0010*/ 	.word	index@($__internal_2_$__cuda_sm10x_tcgen05_guardrail_trap_unallocated_columns_being_dealloced)
        /*0014*/ 	.word	0x00000000


	//----- nvinfo : EIATTR_FRAME_SIZE
	.align		4
.L_21:
        /*0018*/ 	.byte	0x04, 0x11
        /*001a*/ 	.short	(.L_23 - .L_22)
	.align		4
.L_22:
        /*001c*/ 	.word	index@($__internal_1_$__cuda_sm10x_tcgen05_guardrail_trap_phase_invalid_during_alloc)
        /*0020*/ 	.word	0x00000000


	//----- nvinfo : EIATTR_FRAME_SIZE
	.align		4
.L_23:
        /*0024*/ 	.byte	0x04, 0x11
        /*0026*/ 	.short	(.L_25 - .L_24)
	.align		4
.L_24:
        /*0028*/ 	.word	index@($__internal_0_$__cuda_sm10x_tcgen05_guardrail_trap_col_being_dealloced_not_returned_by_alloc)
        /*002c*/ 	.word	0x00000000


	//----- nvinfo : EIATTR_FRAME_SIZE
	.align		4
.L_25:
        /*0030*/ 	.byte	0x04, 0x11
        /*0032*/ 	.short	(.L_27 - .L_26)
	.align		4
.L_26:
        /*0034*/ 	.word	index@(_ZN7cutlass13device_kernelINS_4gemm6kernel13GemmUniversalIN4cute5tupleIJiiiiEEENS1_10collective13CollectiveMmaINS1_35MainloopSm100TmaUmmaWarpSpecializedILi4ELi2ELi4ENS5_IJNS4_1CILi2EEESB_NSA_ILi1EEEEEEEENS5_IJNSA_ILi64EEENSA_ILi256EEESF_EEENS_10bfloat16_tENS5_IJlSC_lEEESI_SJ_NS4_8TiledMMAINS4_8MMA_AtomIJNS4_20SM100_MMA_F16BF16_SSISI_SI_fLi64ELi256ELNS4_4UMMA5MajorE0ELSO_0ELNSN_7ScaleInE0ELSP_0EEEEEENS4_6LayoutINS5_IJSC_SC_SC_EEENS5_IJNSA_ILi0EEESU_SU_EEEEENS5_IJNS4_10UnderscoreESX_SX_EEEEENS4_23SM90_TMA_LOAD_MULTICASTENS4_14ComposedLayoutINS4_7SwizzleILi3ELi4ELi3EEENS4_18smem_ptr_flag_bitsILi16EEENSS_INS5_IJNSA_ILi8EEESF_EEENS5_IJSF_SC_EEEEEEEvNS4_8identityES10_S1A_vS1B_EENS_8epilogue10collective18CollectiveEpilogueINS1D_23Sm100TmaWarpSpecializedILi4ELi2ELi32ELb1ELb0EEEJSH_NS5_IJNSS_ISF_SC_EES1I_EEESI_SJ_SI_SJ_NS1D_6fusion15FusionCallbacksIS1H_NS1K_17LinearCombinationISI_fSI_fLNS_15FloatRoundStyleE2EEESH_S1J_JEEENS4_5SM1004TMEM4LOAD26SM100_TMEM_LOAD_16dp256b8xENS4_13SM90_TMA_LOADES1A_NS4_17SM75_U32x4_LDSM_NENS4_14SM90_TMA_STOREES1A_NS4_17SM90_U32x4_STSM_NENS4_39AutoVectorizingCopyWithAssumedAlignmentILi128EEEEEEvvEEEEvNT_6ParamsE)
        /*0038*/ 	.word	0x00000000


	//----- nvinfo : EIATTR_MIN_STACK_SIZE
	.align		4
.L_27:
        /*003c*/ 	.byte	0x04, 0x12
        /*003e*/ 	.short	(.L_29 - .L_28)
	.align		4
.L_28:
        /*0040*/ 	.word	index@(_ZN7cutlass13device_kernelINS_4gemm6kernel13GemmUniversalIN4cute5tupleIJiiiiEEENS1_10collective13CollectiveMmaINS1_35MainloopSm100TmaUmmaWarpSpecializedILi4ELi2ELi4ENS5_IJNS4_1CILi2EEESB_NSA_ILi1EEEEEEEENS5_IJNSA_ILi64EEENSA_ILi256EEESF_EEENS_10bfloat16_tENS5_IJlSC_lEEESI_SJ_NS4_8TiledMMAINS4_8MMA_AtomIJNS4_20SM100_MMA_F16BF16_SSISI_SI_fLi64ELi256ELNS4_4UMMA5MajorE0ELSO_0ELNSN_7ScaleInE0ELSP_0EEEEEENS4_6LayoutINS5_IJSC_SC_SC_EEENS5_IJNSA_ILi0EEESU_SU_EEEEENS5_IJNS4_10UnderscoreESX_SX_EEEEENS4_23SM90_TMA_LOAD_MULTICASTENS4_14ComposedLayoutINS4_7SwizzleILi3ELi4ELi3EEENS4_18smem_ptr_flag_bitsILi16EEENSS_INS5_IJNSA_ILi8EEESF_EEENS5_IJSF_SC_EEEEEEEvNS4_8identityES10_S1A_vS1B_EENS_8epilogue10collective18CollectiveEpilogueINS1D_23Sm100TmaWarpSpecializedILi4ELi2ELi32ELb1ELb0EEEJSH_NS5_IJNSS_ISF_SC_EES1I_EEESI_SJ_SI_SJ_NS1D_6fusion15FusionCallbacksIS1H_NS1K_17LinearCombinationISI_fSI_fLNS_15FloatRoundStyleE2EEESH_S1J_JEEENS4_5SM1004TMEM4LOAD26SM100_TMEM_LOAD_16dp256b8xENS4_13SM90_TMA_LOADES1A_NS4_17SM75_U32x4_LDSM_NENS4_14SM90_TMA_STOREES1A_NS4_17SM90_U32x4_STSM_NENS4_39AutoVectorizingCopyWithAssumedAlignmentILi128EEEEEEvvEEEEvNT_6ParamsE)
        /*0044*/ 	.word	0x00000000
.L_29:


//--------------------- .nv.compat                --------------------------
	.section	.nv.compat,"",@"SHT_CUDA_COMPAT_INFO"
	.align	4
        /*0000*/ 	.byte	0x02, 0x09, 0x01, 0x00, 0x02, 0x02, 0x02, 0x00, 0x02, 0x05, 0x05, 0x00, 0x03, 0x07, 0x01, 0x01
        /*0010*/ 	.byte	0x02, 0x03, 0x01, 0x00, 0x02, 0x06, 0x01, 0x00, 0x04, 0x0b, 0x08, 0x00, 0x09, 0x00, 0x00, 0x00
        /*0020*/ 	.byte	0x00, 0x00, 0x00, 0x00


//--------------------- .nv.info._ZN7cutlass13device_kernelINS_4gemm6kernel13GemmUniversalIN4cute5tupleIJiiiiEEENS1_10collective13CollectiveMmaINS1_35MainloopSm100TmaUmmaWarpSpecializedILi4ELi2ELi4ENS5_IJNS4_1CILi2EEESB_NSA_ILi1EEEEEEEENS5_IJNSA_ILi64EEENSA_ILi256EEESF_EEENS_10bfloat16_tENS5_IJlSC_lEEESI_SJ_NS4_8TiledMMAINS4_8MMA_AtomIJNS4_20SM100_MMA_F16BF16_SSISI_SI_fLi64ELi256ELNS4_4UMMA5MajorE0ELSO_0ELNSN_7ScaleInE0ELSP_0EEEEEENS4_6LayoutINS5_IJSC_SC_SC_EEENS5_IJNSA_ILi0EEESU_SU_EEEEENS5_IJNS4_10UnderscoreESX_SX_EEEEENS4_23SM90_TMA_LOAD_MULTICASTENS4_14ComposedLayoutINS4_7SwizzleILi3ELi4ELi3EEENS4_18smem_ptr_flag_bitsILi16EEENSS_INS5_IJNSA_ILi8EEESF_EEENS5_IJSF_SC_EEEEEEEvNS4_8identityES10_S1A_vS1B_EENS_8epilogue10collective18CollectiveEpilogueINS1D_23Sm100TmaWarpSpecializedILi4ELi2ELi32ELb1ELb0EEEJSH_NS5_IJNSS_ISF_SC_EES1I_EEESI_SJ_SI_SJ_NS1D_6fusion15FusionCallbacksIS1H_NS1K_17LinearCombinationISI_fSI_fLNS_15FloatRoundStyleE2EEESH_S1J_JEEENS4_5SM1004TMEM4LOAD26SM100_TMEM_LOAD_16dp256b8xENS4_13SM90_TMA_LOADES1A_NS4_17SM75_U32x4_LDSM_NENS4_14SM90_TMA_STOREES1A_NS4_17SM90_U32x4_STSM_NENS4_39AutoVectorizingCopyWithAssumedAlignmentILi128EEEEEEvvEEEEvNT_6ParamsE --------------------------
	.section	.nv.info._ZN7cutlass13device_kernelINS_4gemm6kernel13GemmUniversalIN4cute5tupleIJiiiiEEENS1_10collective13CollectiveMmaINS1_35MainloopSm100TmaUmmaWarpSpecializedILi4ELi2ELi4ENS5_IJNS4_1CILi2EEESB_NSA_ILi1EEEEEEEENS5_IJNSA_ILi64EEENSA_ILi256EEESF_EEENS_10bfloat16_tENS5_IJlSC_lEEESI_SJ_NS4_8TiledMMAINS4_8MMA_AtomIJNS4_20SM100_MMA_F16BF16_SSISI_SI_fLi64ELi256ELNS4_4UMMA5MajorE0ELSO_0ELNSN_7ScaleInE0ELSP_0EEEEEENS4_6LayoutINS5_IJSC_SC_SC_EEENS5_IJNSA_ILi0EEESU_SU_EEEEENS5_IJNS4_10UnderscoreESX_SX_EEEEENS4_23SM90_TMA_LOAD_MULTICASTENS4_14ComposedLayoutINS4_7SwizzleILi3ELi4ELi3EEENS4_18smem_ptr_flag_bitsILi16EEENSS_INS5_IJNSA_ILi8EEESF_EEENS5_IJSF_SC_EEEEEEEvNS4_8identityES10_S1A_vS1B_EENS_8epilogue10collective18CollectiveEpilogueINS1D_23Sm100TmaWarpSpecializedILi4ELi2ELi32ELb1ELb0EEEJSH_NS5_IJNSS_ISF_SC_EES1I_EEESI_SJ_SI_SJ_NS1D_6fusion15FusionCallbacksIS1H_NS1K_17LinearCombinationISI_fSI_fLNS_15FloatRoundStyleE2EEESH_S1J_JEEENS4_5SM1004TMEM4LOAD26SM100_TMEM_LOAD_16dp256b8xENS4_13SM90_TMA_LOADES1A_NS4_17SM75_U32x4_LDSM_NENS4_14SM90_TMA_STOREES1A_NS4_17SM90_U32x4_STSM_NENS4_39AutoVectorizingCopyWithAssumedAlignmentILi128EEEEEEvvEEEEvNT_6ParamsE,"",@"SHT_CUDA_INFO"
	.sectionflags	@""
	.align	4


	//----- nvinfo : EIATTR_CUDA_API_VERSION
	.align		4
        /*0000*/ 	.byte	0x04, 0x37
        /*0002*/ 	.short	(.L_31 - .L_30)
.L_30:
        /*0004*/ 	.word	0x00000082


	//----- nvinfo : EIATTR_KPARAM_INFO
	.align		4
.L_31:
        /*0008*/ 	.byte	0x04, 0x17
        /*000a*/ 	.short	(.L_33 - .L_32)
.L_32:
        /*000c*/ 	.word	0x00000000
        /*0010*/ 	.short	0x0000
        /*0012*/ 	.short	0x0000
        /*0014*/ 	.byte	0x00, 0xf0, 0x01, 0x20


	//----- nvinfo : EIATTR_AT_ENTRY_FRAGMENTS
	.align		4
.L_33:
        /*0018*/ 	.byte	0x04, 0x4f
        /*001a*/ 	.short	(.L_35 - .L_34)


	//   ....[0]....
.L_34:
        /*001c*/ 	.word	0x00000006


	//----- nvinfo : EIATTR_RESERVED_SMEM_USED
	.align		4
.L_35:
        /*0020*/ 	.byte	0x01, 0x41
	.zero		2


	//----- nvinfo : EIATTR_SPARSE_MMA_MASK
	.align		4
        /*0024*/ 	.byte	0x03, 0x50
        /*0026*/ 	.short	0x0000


	//----- nvinfo : EIATTR_TCGEN05_1CTA_USED
	.align		4
        /*0028*/ 	.byte	0x01, 0x51
	.zero		2


	//----- nvinfo : EIATTR_MAXREG_COUNT
	.align		4
        /*002c*/ 	.byte	0x03, 0x1b
        /*002e*/ 	.short	0x00ff


	//----- nvinfo : EIATTR_NUM_BARRIERS
	.align		4
        /*0030*/ 	.byte	0x02, 0x4c
        /*0032*/ 	.byte	0x07
	.zero		1


	//----- nvinfo : EIATTR_EXTERNS
	.align		4
        /*0034*/ 	.byte	0x04, 0x0f
        /*0036*/ 	.short	(.L_37 - .L_36)


	//   ....[0]....
	.align		4
.L_36:
        /*0038*/ 	.word	index@(__assertfail)


	//----- nvinfo : EIATTR_MERCURY_ISA_VERSION
	.align		4
.L_37:
        /*003c*/ 	.byte	0x03, 0x5f
        /*003e*/ 	.short	0x0101


	//----- nvinfo : EIATTR_INT_WARP_WIDE_INSTR_OFFSETS
	.align		4
        /*0040*/ 	.byte	0x04, 0x31
        /*0042*/ 	.short	(.L_39 - .L_38)


	//   ....[0]....
.L_38:
        /*0044*/ 	.word	0x00003ed0


	//   ....[1]....
        /*0048*/ 	.word	0x00003ef0


	//   ....[2]....
        /*004c*/ 	.word	0x00003f20


	//   ....[3]....
        /*0050*/ 	.word	0x00004aa0


	//   ....[4]....
        /*0054*/ 	.word	0x00004b10


	//   ....[5]....
        /*0058*/ 	.word	0x00004be0


	//   ....[6]....
        /*005c*/ 	.word	0x00004c60


	//   ....[7]....
        /*0060*/ 	.word	0x00004d50


	//   ....[8]....
        /*0064*/ 	.word	0x00004dd0


	//   ....[9]....
        /*0068*/ 	.word	0x00004eb0


	//   ....[10]....
        /*006c*/ 	.word	0x00004f60


	//----- nvinfo : EIATTR_COOP_GROUP_MASK_REGIDS
	.align		4
.L_39:
        /*0070*/ 	.byte	0x04, 0x29
        /*0072*/ 	.short	(.L_41 - .L_40)


	//   ....[0]....
.L_40:
        /*0074*/ 	.word	0xffffffff


	//   ....[1]....
        /*0078*/ 	.word	0xffffffff


	//   ....[2]....
        /*007c*/ 	.word	0xffffffff


	//   ....[3]....
        /*0080*/ 	.word	0xffffffff


	//   ....[4]....
        /*0084*/ 	.word	0xffffffff


	//   ....[5]....
        /*0088*/ 	.word	0xffffffff


	//   ....[6]....
        /*008c*/ 	.word	0xffffffff


	//   ....[7]....
        /*0090*/ 	.word	0xffffffff


	//   ....[8]....
        /*0094*/ 	.word	0xffffffff


	//   ....[9]....
        /*0098*/ 	.word	0xffffffff


	//   ....[10]....
        /*009c*/ 	.word	0xffffffff


	//   ....[11]....
        /*00a0*/ 	.word	0xffffffff


	//   ....[12]....
        /*00a4*/ 	.word	0xffffffff


	//   ....[13]....
        /*00a8*/ 	.word	0xffffffff


	//----- nvinfo : EIATTR_COOP_GROUP_INSTR_OFFSETS
	.align		4
.L_41:
        /*00ac*/ 	.byte	0x04, 0x28
        /*00ae*/ 	.short	(.L_43 - .L_42)


	//   ....[0]....
.L_42:
        /*00b0*/ 	.word	0x00000080


	//   ....[1]....
        /*00b4*/ 	.word	0x000004f0


	//   ....[2]....
        /*00b8*/ 	.word	0x000006a0


	//   ....[3]....
        /*00bc*/ 	.word	0x00000840


	//   ....[4]....
        /*00c0*/ 	.word	0x00000940


	//   ....[5]....
        /*00c4*/ 	.word	0x00000ab0


	//   ....[6]....
        /*00c8*/ 	.word	0x00000c50


	//   ....[7]....
        /*00cc*/ 	.word	0x00000e00


	//   ....[8]....
        /*00d0*/ 	.word	0x000021d0


	//   ....[9]....
        /*00d4*/ 	.word	0x000030c0


	//   ....[10]....
        /*00d8*/ 	.word	0x000032d0


	//   ....[11]....
        /*00dc*/ 	.word	0x00003300


	//   ....[12]....
        /*00e0*/ 	.word	0x00003db0


	//   ....[13]....
        /*00e4*/ 	.word	0x00003fe0


	//----- nvinfo : EIATTR_VRC_CTA_INIT_COUNT
	.align		4
.L_43:
        /*00e8*/ 	.byte	0x02, 0x4a
        /*00ea*/ 	.byte	0x80
	.zero		1


	//----- nvinfo : EIATTR_SYSCALL_OFFSETS
	.align		4
        /*00ec*/ 	.byte	0x04, 0x46
        /*00ee*/ 	.short	(.L_45 - .L_44)


	//   ....[0]....
.L_44:
        /*00f0*/ 	.word	0x00005bf0


	//   ....[1]....
        /*00f4*/ 	.word	0x00005ce0


	//   ....[2]....
        /*00f8*/ 	.word	0x00006550


	//   ....[3]....
        /*00fc*/ 	.word	0x00007210


	//   ....[4]....
        /*0100*/ 	.word	0x00007e80


	//   ....[5]....
        /*0104*/ 	.word	0x00008ae0


	//----- nvinfo : EIATTR_MBARRIER_INSTR_OFFSETS
	.align		4
.L_45:
        /*0108*/ 	.byte	0x04, 0x39
        /*010a*/ 	.short	(.L_47 - .L_46)


	//   ....[0]....
.L_46:
        /*010c*/ 	.word	0x00000610
        /*0110*/ 	.word	0x000000ff
        /*0114*/ 	.word	0x00000000
        /*0118*/ 	.short	0x0100
        /*011a*/ 	.byte	0x04
	.zero		1


	//   ....[1]....
        /*011c*/ 	.word	0x00000620
        /*0120*/ 	.word	0x000000ff
        /*0124*/ 	.word	0x00000020
        /*0128*/ 	.short	0x0100
        /*012a*/ 	.byte	0x04
	.zero		1


	//   ....[2]....
        /*012c*/ 	.word	0x00000630
        /*0130*/ 	.word	0x000000ff
        /*0134*/ 	.word	0x00000008
        /*0138*/ 	.short	0x0100
        /*013a*/ 	.byte	0x04
	.zero		1


	//   ....[3]....
        /*013c*/ 	.word	0x00000640
        /*0140*/ 	.word	0x000000ff
        /*0144*/ 	.word	0x00000028
        /*0148*/ 	.short	0x0100
        /*014a*/ 	.byte	0x04
	.zero		1


	//   ....[4]....
        /*014c*/ 	.word	0x00000650
        /*0150*/ 	.word	0x000000ff
        /*0154*/ 	.word	0x00000010
        /*0158*/ 	.short	0x0100
        /*015a*/ 	.byte	0x04
	.zero		1


	//   ....[5]....
        /*015c*/ 	.word	0x00000660
        /*0160*/ 	.word	0x000000ff
        /*0164*/ 	.word	0x00000030
        /*0168*/ 	.short	0x0100
        /*016a*/ 	.byte	0x04
	.zero		1


	//   ....[6]....
        /*016c*/ 	.word	0x00000670
        /*0170*/ 	.word	0x000000ff
        /*0174*/ 	.word	0x00000018
        /*0178*/ 	.short	0x0100
        /*017a*/ 	.byte	0x04
	.zero		1


	//   ....[7]....
        /*017c*/ 	.word	0x00000680
        /*0180*/ 	.word	0x000000ff
        /*0184*/ 	.word	0x00000038
        /*0188*/ 	.short	0x0100
        /*018a*/ 	.byte	0x04
	.zero		1


	//   ....[8]....
        /*018c*/ 	.word	0x000007b0
        /*0190*/ 	.word	0x000000ff
        /*0194*/ 	.word	0x00000040
        /*0198*/ 	.short	0x0100
        /*019a*/ 	.byte	0x04
	.zero		1


	//   ....[9]....
        /*019c*/ 	.word	0x000007c0
        /*01a0*/ 	.word	0x000000ff
        /*01a4*/ 	.word	0x00000060
        /*01a8*/ 	.short	0x0100
        /*01aa*/ 	.byte	0x04
	.zero		1


	//   ....[10]....
        /*01ac*/ 	.word	0x000007d0
        /*01b0*/ 	.word	0x000000ff
        /*01b4*/ 	.word	0x00000048
        /*01b8*/ 	.short	0x0100
        /*01ba*/ 	.byte	0x04
	.zero		1


	//   ....[11]....
        /*01bc*/ 	.word	0x000007e0
        /*01c0*/ 	.word	0x000000ff
        /*01c4*/ 	.word	0x00000068
        /*01c8*/ 	.short	0x0100
        /*01ca*/ 	.byte	0x04
	.zero		1


	//   ....[12]....
        /*01cc*/ 	.word	0x000007f0
        /*01d0*/ 	.word	0x000000ff
        /*01d4*/ 	.word	0x00000050
        /*01d8*/ 	.short	0x0100
        /*01da*/ 	.byte	0x04
	.zero		1


	//   ....[13]....
        /*01dc*/ 	.word	0x00000800
        /*01e0*/ 	.word	0x000000ff
        /*01e4*/ 	.word	0x00000070
        /*01e8*/ 	.short	0x0100
        /*01ea*/ 	.byte	0x04
	.zero		1


	//   ....[14]....
        /*01ec*/ 	.word	0x00000810
        /*01f0*/ 	.word	0x000000ff
        /*01f4*/ 	.word	0x00000058
        /*01f8*/ 	.short	0x0100
        /*01fa*/ 	.byte	0x04
	.zero		1


	//   ....[15]....
        /*01fc*/ 	.word	0x00000820
        /*0200*/ 	.word	0x000000ff
        /*0204*/ 	.word	0x00000078
        /*0208*/ 	.short	0x0100
        /*020a*/ 	.byte	0x04
	.zero		1


	//   ....[16]....
        /*020c*/ 	.word	0x00000910
        /*0210*/ 	.word	0x000000ff
        /*0214*/ 	.word	0x00000080
        /*0218*/ 	.short	0x0100
        /*021a*/ 	.byte	0x06
	.zero		1


	//   ....[17]....
        /*021c*/ 	.word	0x00000920
        /*0220*/ 	.word	0x000000ff
        /*0224*/ 	.word	0x00000088
        /*0228*/ 	.short	0x0100
        /*022a*/ 	.byte	0x06
	.zero		1


	//   ....[18]....
        /*022c*/ 	.word	0x00000a60
        /*0230*/ 	.word	0x000000ff
        /*0234*/ 	.word	0x00000090
        /*0238*/ 	.short	0x0100
        /*023a*/ 	.byte	0x06
	.zero		1


	//   ....[19]....
        /*023c*/ 	.word	0x00000a70
        /*0240*/ 	.word	0x000000ff
        /*0244*/ 	.word	0x000000a0
        /*0248*/ 	.short	0x0100
        /*024a*/ 	.byte	0x06
	.zero		1


	//   ....[20]....
        /*024c*/ 	.word	0x00000a80
        /*0250*/ 	.word	0x000000ff
        /*0254*/ 	.word	0x00000098
        /*0258*/ 	.short	0x0100
        /*025a*/ 	.byte	0x06
	.zero		1


	//   ....[21]....
        /*025c*/ 	.word	0x00000a90
        /*0260*/ 	.word	0x000000ff
        /*0264*/ 	.word	0x000000a8
        /*0268*/ 	.short	0x0100
        /*026a*/ 	.byte	0x06
	.zero		1


	//   ....[22]....
        /*026c*/ 	.word	0x00000bc0
        /*0270*/ 	.word	0x000000ff
        /*0274*/ 	.word	0x000000b0
        /*0278*/ 	.short	0x0100
        /*027a*/ 	.byte	0x04
	.zero		1


	//   ....[23]....
        /*027c*/ 	.word	0x00000bd0
        /*0280*/ 	.word	0x000000ff
        /*0284*/ 	.word	0x000000d0
        /*0288*/ 	.short	0x0100
        /*028a*/ 	.byte	0x04
	.zero		1


	//   ....[24]....
        /*028c*/ 	.word	0x00000be0
        /*0290*/ 	.word	0x000000ff
        /*0294*/ 	.word	0x000000b8
        /*0298*/ 	.short	0x0100
        /*029a*/ 	.byte	0x04
	.zero		1


	//   ....[25]....
        /*029c*/ 	.word	0x00000bf0
        /*02a0*/ 	.word	0x000000ff
        /*02a4*/ 	.word	0x000000d8
        /*02a8*/ 	.short	0x0100
        /*02aa*/ 	.byte	0x04
	.zero		1


	//   ....[26]....
        /*02ac*/ 	.word	0x00000c00
        /*02b0*/ 	.word	0x000000ff
        /*02b4*/ 	.word	0x000000c0
        /*02b8*/ 	.short	0x0100
        /*02ba*/ 	.byte	0x04
	.zero		1


	//   ....[27]....
        /*02bc*/ 	.word	0x00000c10
        /*02c0*/ 	.word	0x000000ff
        /*02c4*/ 	.word	0x000000e0
        /*02c8*/ 	.short	0x0100
        /*02ca*/ 	.byte	0x04
	.zero		1


	//   ....[28]....
        /*02cc*/ 	.word	0x00000c20
        /*02d0*/ 	.word	0x000000ff
        /*02d4*/ 	.word	0x000000c8
        /*02d8*/ 	.short	0x0100
        /*02da*/ 	.byte	0x04
	.zero		1


	//   ....[29]....
        /*02dc*/ 	.word	0x00000c30
        /*02e0*/ 	.word	0x000000ff
        /*02e4*/ 	.word	0x000000e8
        /*02e8*/ 	.short	0x0100
        /*02ea*/ 	.byte	0x04
	.zero		1


	//   ....[30]....
        /*02ec*/ 	.word	0x00000d20
        /*02f0*/ 	.word	0x000000ff
        /*02f4*/ 	.word	0x000000f0
        /*02f8*/ 	.short	0x0100
        /*02fa*/ 	.byte	0x04
	.zero		1


	//   ....[31]....
        /*02fc*/ 	.word	0x00000d30
        /*0300*/ 	.word	0x000000ff
        /*0304*/ 	.word	0x00000100
        /*0308*/ 	.short	0x0100
        /*030a*/ 	.byte	0x04
	.zero		1


	//   ....[32]....
        /*030c*/ 	.word	0x00000d40
        /*0310*/ 	.word	0x000000ff
        /*0314*/ 	.word	0x000000f8
        /*0318*/ 	.short	0x0100
        /*031a*/ 	.byte	0x04
	.zero		1


	//   ....[33]....
        /*031c*/ 	.word	0x00000d50
        /*0320*/ 	.word	0x000000ff
        /*0324*/ 	.word	0x00000108
        /*0328*/ 	.short	0x0100
        /*032a*/ 	.byte	0x04
	.zero		1


	//   ....[34]....
        /*032c*/ 	.word	0x00001a40
        /*0330*/ 	.word	0x00000000
        /*0334*/ 	.word	0x00000100
        /*0338*/ 	.short	0x010a
        /*033a*/ 	.byte	0xff
	.zero		1


	//   ....[35]....
        /*033c*/ 	.word	0x00001a60
        /*0340*/ 	.word	0x00000000
        /*0344*/ 	.word	0x000000f0
        /*0348*/ 	.short	0x0101
        /*034a*/ 	.byte	0xff
	.zero		1


	//   ....[36]....
        /*034c*/ 	.word	0x00001b20
        /*0350*/ 	.word	0x000000ff
        /*0354*/ 	.word	0x00000020
        /*0358*/ 	.short	0x010a
        /*035a*/ 	.byte	0x04
	.zero		1


	//   ....[37]....
        /*035c*/ 	.word	0x00001bb0
        /*0360*/ 	.word	0x000000ff
        /*0364*/ 	.word	0x00000020
        /*0368*/ 	.short	0x010a
        /*036a*/ 	.byte	0x21
	.zero		1


	//   ....[38]....
        /*036c*/ 	.word	0x00001d40
        /*0370*/ 	.word	0x000000ff
        /*0374*/ 	.word	0x00000020
        /*0378*/ 	.short	0x010a
        /*037a*/ 	.byte	0x05
	.zero		1


	//   ....[39]....
        /*037c*/ 	.word	0x00001e90
        /*0380*/ 	.word	0x000000ff
        /*0384*/ 	.word	0x00000088
        /*0388*/ 	.short	0x0101
        /*038a*/ 	.byte	0x15
	.zero		1


	//   ....[40]....
        /*038c*/ 	.word	0x00001eb0
        /*0390*/ 	.word	0x000000ff
        /*0394*/ 	.word	0x00000020
        /*0398*/ 	.short	0x010a
        /*039a*/ 	.byte	0x04
	.zero		1


	//   ....[41]....
        /*039c*/ 	.word	0x00001f30
        /*03a0*/ 	.word	0x000000ff
        /*03a4*/ 	.word	0x00000020
        /*03a8*/ 	.short	0x010a
        /*03aa*/ 	.byte	0x11
	.zero		1


	//   ....[42]....
        /*03ac*/ 	.word	0x000020c0
        /*03b0*/ 	.word	0x000000ff
        /*03b4*/ 	.word	0x00000020
        /*03b8*/ 	.short	0x010a
        /*03ba*/ 	.byte	0x05
	.zero		1


	//   ....[43]....
        /*03bc*/ 	.word	0x00002200
        /*03c0*/ 	.word	0x00000003
        /*03c4*/ 	.word	0x00000090
        /*03c8*/ 	.short	0x010a
        /*03ca*/ 	.byte	0xff
	.zero		1


	//   ....[44]....
        /*03cc*/ 	.word	0x00002350
        /*03d0*/ 	.word	0x00000000
        /*03d4*/ 	.word	0x00000000
        /*03d8*/ 	.short	0x0101
        /*03da*/ 	.byte	0xff
	.zero		1


	//   ....[45]....
        /*03dc*/ 	.word	0x00002910
        /*03e0*/ 	.word	0x000000ff
        /*03e4*/ 	.word	0x00000000
        /*03e8*/ 	.short	0x010a
        /*03ea*/ 	.byte	0x04
	.zero		1


	//   ....[46]....
        /*03ec*/ 	.word	0x000029a0
        /*03f0*/ 	.word	0x000000ff
        /*03f4*/ 	.word	0x00000000
        /*03f8*/ 	.short	0x010a
        /*03fa*/ 	.byte	0x05
	.zero		1


	//   ....[47]....
        /*03fc*/ 	.word	0x00002a30
        /*0400*/ 	.word	0x000000ff
        /*0404*/ 	.word	0x00000000
        /*0408*/ 	.short	0x010a
        /*040a*/ 	.byte	0x05
	.zero		1


	//   ....[48]....
        /*040c*/ 	.word	0x00002ad0
        /*0410*/ 	.word	0x00000000
        /*0414*/ 	.word	0x00000000
        /*0418*/ 	.short	0x010a
        /*041a*/ 	.byte	0xff
	.zero		1


	//   ....[49]....
        /*041c*/ 	.word	0x00002c10
        /*0420*/ 	.word	0x00000002
        /*0424*/ 	.word	0x000000f0
        /*0428*/ 	.short	0x010a
        /*042a*/ 	.byte	0xff
	.zero		1


	//   ....[50]....
        /*042c*/ 	.word	0x00002c70
        /*0430*/ 	.word	0x00000004
        /*0434*/ 	.word	0x00000000
        /*0438*/ 	.short	0x0101
        /*043a*/ 	.byte	0xff
	.zero		1


	//   ....[51]....
        /*043c*/ 	.word	0x00002c90
        /*0440*/ 	.word	0x000000ff
        /*0444*/ 	.word	0x000000a0
        /*0448*/ 	.short	0x010a
        /*044a*/ 	.byte	0x04
	.zero		1


	//   ....[52]....
        /*044c*/ 	.word	0x00002db0
        /*0450*/ 	.word	0x00000002
        /*0454*/ 	.word	0x00000090
        /*0458*/ 	.short	0x010a
        /*045a*/ 	.byte	0xff
	.zero		1


	//   ....[53]....
        /*045c*/ 	.word	0x00002ec0
        /*0460*/ 	.word	0x00000002
        /*0464*/ 	.word	0x00000000
        /*0468*/ 	.short	0x0101
        /*046a*/ 	.byte	0xff
	.zero		1


	//   ....[54]....
        /*046c*/ 	.word	0x00002f50
        /*0470*/ 	.word	0x000000ff
        /*0474*/ 	.word	0x000000a0
        /*0478*/ 	.short	0x0106
        /*047a*/ 	.byte	0x04
	.zero		1


	//   ....[55]....
        /*047c*/ 	.word	0x00002f70
        /*0480*/ 	.word	0x000000ff
        /*0484*/ 	.word	0x000000a0
        /*0488*/ 	.short	0x010a
        /*048a*/ 	.byte	0x04
	.zero		1


	//   ....[56]....
        /*048c*/ 	.word	0x00003000
        /*0490*/ 	.word	0x000000ff
        /*0494*/ 	.word	0x000000a0
        /*0498*/ 	.short	0x0106
        /*049a*/ 	.byte	0x07
	.zero		1


	//   ....[57]....
        /*049c*/ 	.word	0x00003040
        /*04a0*/ 	.word	0x00000000
        /*04a4*/ 	.word	0x000000a0
        /*04a8*/ 	.short	0x010a
        /*04aa*/ 	.byte	0xff
	.zero		1


	//   ....[58]....
        /*04ac*/ 	.word	0x000035a0
        /*04b0*/ 	.word	0x00000000
        /*04b4*/ 	.word	0x00000090
        /*04b8*/ 	.short	0x010a
        /*04ba*/ 	.byte	0xff
	.zero		1


	//   ....[59]....
        /*04bc*/ 	.word	0x000036a0
        /*04c0*/ 	.word	0x00000003
        /*04c4*/ 	.word	0x00000000
        /*04c8*/ 	.short	0x0101
        /*04ca*/ 	.byte	0xff
	.zero		1


	//   ....[60]....
        /*04cc*/ 	.word	0x000036b0
        /*04d0*/ 	.word	0x000000ff
        /*04d4*/ 	.word	0x00000000
        /*04d8*/ 	.short	0x010a
        /*04da*/ 	.byte	0x04
	.zero		1


	//   ....[61]....
        /*04dc*/ 	.word	0x00003730
        /*04e0*/ 	.word	0x000000ff
        /*04e4*/ 	.word	0x000000d0
        /*04e8*/ 	.short	0x010a
        /*04ea*/ 	.byte	0x1f
	.zero		1


	//   ....[62]....
        /*04ec*/ 	.word	0x00003810
        /*04f0*/ 	.word	0x000000ff
        /*04f4*/ 	.word	0x00000000
        /*04f8*/ 	.short	0x010a
        /*04fa*/ 	.byte	0x05
	.zero		1


	//   ....[63]....
        /*04fc*/ 	.word	0x00003950
        /*0500*/ 	.word	0x000000ff
        /*0504*/ 	.word	0x00000000
        /*0508*/ 	.short	0x010a
        /*050a*/ 	.byte	0x04
	.zero		1


	//   ....[64]....
        /*050c*/ 	.word	0x00003be0
        /*0510*/ 	.word	0x000000ff
        /*0514*/ 	.word	0x00000000
        /*0518*/ 	.short	0x010a
        /*051a*/ 	.byte	0x04
	.zero		1


	//   ....[65]....
        /*051c*/ 	.word	0x00003c70
        /*0520*/ 	.word	0x000000ff
        /*0524*/ 	.word	0x00000000
        /*0528*/ 	.short	0x010a
        /*052a*/ 	.byte	0x05
	.zero		1


	//   ....[66]....
        /*052c*/ 	.word	0x00003d00
        /*0530*/ 	.word	0x000000ff
        /*0534*/ 	.word	0x00000000
        /*0538*/ 	.short	0x010a
        /*053a*/ 	.byte	0x05
	.zero		1


	//   ....[67]....
        /*053c*/ 	.word	0x00003d90
        /*0540*/ 	.word	0x000000ff
        /*0544*/ 	.word	0x00000000
        /*0548*/ 	.short	0x010a
        /*054a*/ 	.byte	0x04
	.zero		1


	//   ....[68]....
        /*054c*/ 	.word	0x000042a0
        /*0550*/ 	.word	0x0000000c
        /*0554*/ 	.word	0x00000090
        /*0558*/ 	.short	0x010a
        /*055a*/ 	.byte	0xff
	.zero		1


	//   ....[69]....
        /*055c*/ 	.word	0x00004410
        /*0560*/ 	.word	0x00000000
        /*0564*/ 	.word	0x00000000
        /*0568*/ 	.short	0x0101
        /*056a*/ 	.byte	0xff
	.zero		1


	//   ....[70]....
        /*056c*/ 	.word	0x000048a0
        /*0570*/ 	.word	0x000000ff
        /*0574*/ 	.word	0x00000088
        /*0578*/ 	.short	0x010a
        /*057a*/ 	.byte	0x15
	.zero		1


	//   ....[71]....
        /*057c*/ 	.word	0x00004a20
        /*0580*/ 	.word	0x000000ff
        /*0584*/ 	.word	0x00000060
        /*0588*/ 	.short	0x010a
        /*058a*/ 	.byte	0x15
	.zero		1


	//   ....[72]....
        /*058c*/ 	.word	0x00004b90
        /*0590*/ 	.word	0x000000ff
        /*0594*/ 	.word	0x00000040
        /*0598*/ 	.short	0x010b
        /*059a*/ 	.byte	0x15
	.zero		1


	//   ....[73]....
        /*059c*/ 	.word	0x00004ba0
        /*05a0*/ 	.word	0x000000ff
        /*05a4*/ 	.word	0x00000000
        /*05a8*/ 	.short	0x0101
        /*05aa*/ 	.byte	0x28
	.zero		1


	//   ....[74]....
        /*05ac*/ 	.word	0x00004bb0
        /*05b0*/ 	.word	0x000000ff
        /*05b4*/ 	.word	0x00000068
        /*05b8*/ 	.short	0x010a
        /*05ba*/ 	.byte	0x15
	.zero		1


	//   ....[75]....
        /*05bc*/ 	.word	0x00004d00
        /*05c0*/ 	.word	0x000000ff
        /*05c4*/ 	.word	0x00000048
        /*05c8*/ 	.short	0x010b
        /*05ca*/ 	.byte	0x15
	.zero		1


	//   ....[76]....
        /*05cc*/ 	.word	0x00004d10
        /*05d0*/ 	.word	0x000000ff
        /*05d4*/ 	.word	0x00000000
        /*05d8*/ 	.short	0x0101
        /*05da*/ 	.byte	0x27
	.zero		1


	//   ....[77]....
        /*05dc*/ 	.word	0x00004d20
        /*05e0*/ 	.word	0x000000ff
        /*05e4*/ 	.word	0x00000070
        /*05e8*/ 	.short	0x010a
        /*05ea*/ 	.byte	0x15
	.zero		1


	//   ....[78]....
        /*05ec*/ 	.word	0x00004e60
        /*05f0*/ 	.word	0x000000ff
        /*05f4*/ 	.word	0x00000050
        /*05f8*/ 	.short	0x010b
        /*05fa*/ 	.byte	0x15
	.zero		1


	//   ....[79]....
        /*05fc*/ 	.word	0x00004e70
        /*0600*/ 	.word	0x000000ff
        /*0604*/ 	.word	0x00000000
        /*0608*/ 	.short	0x0101
        /*060a*/ 	.byte	0x26
	.zero		1


	//   ....[80]....
        /*060c*/ 	.word	0x00004e80
        /*0610*/ 	.word	0x000000ff
        /*0614*/ 	.word	0x00000078
        /*0618*/ 	.short	0x010a
        /*061a*/ 	.byte	0x15
	.zero		1


	//   ....[81]....
        /*061c*/ 	.word	0x00005080
        /*0620*/ 	.word	0x000000ff
        /*0624*/ 	.word	0x00000058
        /*0628*/ 	.short	0x010b
        /*062a*/ 	.byte	0x15
	.zero		1


	//   ....[82]....
        /*062c*/ 	.word	0x00005090
        /*0630*/ 	.word	0x000000ff
        /*0634*/ 	.word	0x00000000
        /*0638*/ 	.short	0x0101
        /*063a*/ 	.byte	0x25
	.zero		1


	//   ....[83]....
        /*063c*/ 	.word	0x000050c0
        /*0640*/ 	.word	0x000000ff
        /*0644*/ 	.word	0x00000060
        /*0648*/ 	.short	0x010a
        /*064a*/ 	.byte	0x15
	.zero		1


	//   ....[84]....
        /*064c*/ 	.word	0x000050e0
        /*0650*/ 	.word	0x000000ff
        /*0654*/ 	.word	0x00000068
        /*0658*/ 	.short	0x010a
        /*065a*/ 	.byte	0x15
	.zero		1


	//   ....[85]....
        /*065c*/ 	.word	0x00005100
        /*0660*/ 	.word	0x000000ff
        /*0664*/ 	.word	0x00000070
        /*0668*/ 	.short	0x010a
        /*066a*/ 	.byte	0x15
	.zero		1


	//   ....[86]....
        /*066c*/ 	.word	0x00005140
        /*0670*/ 	.word	0x00000000
        /*0674*/ 	.word	0x00000078
        /*0678*/ 	.short	0x010a
        /*067a*/ 	.byte	0xff
	.zero		1


	//   ....[87]....
        /*067c*/ 	.word	0x00005480
        /*0680*/ 	.word	0x00000003
        /*0684*/ 	.word	0x00000090
        /*0688*/ 	.short	0x010a
        /*068a*/ 	.byte	0xff
	.zero		1


	//   ....[88]....
        /*068c*/ 	.word	0x00005600
        /*0690*/ 	.word	0x00000000
        /*0694*/ 	.word	0x00000000
        /*0698*/ 	.short	0x0101
        /*069a*/ 	.byte	0xff
	.zero		1


	//   ....[89]....
        /*069c*/ 	.word	0x000061a0
        /*06a0*/ 	.word	0x000000ff
        /*06a4*/ 	.word	0x00000040
        /*06a8*/ 	.short	0x010a
        /*06aa*/ 	.byte	0x2c
	.zero		1


	//   ....[90]....
        /*06ac*/ 	.word	0x00006210
        /*06b0*/ 	.word	0x00000062
        /*06b4*/ 	.word	0x000000b0
        /*06b8*/ 	.short	0x010a
        /*06ba*/ 	.byte	0xff
	.zero		1


	//   ....[91]....
        /*06bc*/ 	.word	0x00006330
        /*06c0*/ 	.word	0x000000ff
        /*06c4*/ 	.word	0x00000040
        /*06c8*/ 	.short	0x010a
        /*06ca*/ 	.byte	0x2c
	.zero		1


	//   ....[92]....
        /*06cc*/ 	.word	0x00006430
        /*06d0*/ 	.word	0x00000062
        /*06d4*/ 	.word	0x000000b0
        /*06d8*/ 	.short	0x010a
        /*06da*/ 	.byte	0xff
	.zero		1


	//   ....[93]....
        /*06dc*/ 	.word	0x00006f30
        /*06e0*/ 	.word	0x00000000
        /*06e4*/ 	.word	0x00000000
        /*06e8*/ 	.short	0x0101
        /*06ea*/ 	.byte	0xff
	.zero		1


	//   ....[94]....
        /*06ec*/ 	.word	0x00006f40
        /*06f0*/ 	.word	0x00000003
        /*06f4*/ 	.word	0x00000040
        /*06f8*/ 	.short	0x010a
        /*06fa*/ 	.byte	0xff
	.zero		1


	//   ....[95]....
        /*06fc*/ 	.word	0x00007010
        /*0700*/ 	.word	0x00000003
        /*0704*/ 	.word	0x00000040
        /*0708*/ 	.short	0x010a
        /*070a*/ 	.byte	0xff
	.zero		1


	//   ....[96]....
        /*070c*/ 	.word	0x00007ba0
        /*0710*/ 	.word	0x00000066
        /*0714*/ 	.word	0x00000000
        /*0718*/ 	.short	0x0101
        /*071a*/ 	.byte	0xff
	.zero		1


	//   ....[97]....
        /*071c*/ 	.word	0x00007bc0
        /*0720*/ 	.word	0x0000003f
        /*0724*/ 	.word	0x00000040
        /*0728*/ 	.short	0x010a
        /*072a*/ 	.byte	0xff
	.zero		1


	//   ....[98]....
        /*072c*/ 	.word	0x00007c80
        /*0730*/ 	.word	0x0000003f
        /*0734*/ 	.word	0x00000040
        /*0738*/ 	.short	0x010a
        /*073a*/ 	.byte	0xff
	.zero		1


	//   ....[99]....
        /*073c*/ 	.word	0x00008800
        /*0740*/ 	.word	0x00000066
        /*0744*/ 	.word	0x00000000
        /*0748*/ 	.short	0x0101
        /*074a*/ 	.byte	0xff
	.zero		1


	//   ....[100]....
        /*074c*/ 	.word	0x00008820
        /*0750*/ 	.word	0x0000006c
        /*0754*/ 	.word	0x00000040
        /*0758*/ 	.short	0x010a
        /*075a*/ 	.byte	0xff
	.zero		1


	//   ....[101]....
        /*075c*/ 	.word	0x000088e0
        /*0760*/ 	.word	0x0000006c
        /*0764*/ 	.word	0x00000040
        /*0768*/ 	.short	0x010a
        /*076a*/ 	.byte	0xff
	.zero		1


	//   ....[102]....
        /*076c*/ 	.word	0x00008d20
        /*0770*/ 	.word	0x000000ff
        /*0774*/ 	.word	0x00000000
        /*0778*/ 	.short	0x0101
        /*077a*/ 	.byte	0x04
	.zero		1


	//   ....[103]....
        /*077c*/ 	.word	0x000094d0
        /*0780*/ 	.word	0x00000002
        /*0784*/ 	.word	0x00000000
        /*0788*/ 	.short	0x0101
        /*078a*/ 	.byte	0xff
	.zero		1


	//   ....[104]....
        /*078c*/ 	.word	0x00009780
        /*0790*/ 	.word	0x000000ff
        /*0794*/ 	.word	0x00000000
        /*0798*/ 	.short	0x0101
        /*079a*/ 	.byte	0x04
	.zero		1


	//   ....[105]....
        /*079c*/ 	.word	0x000097a0
        /*07a0*/ 	.word	0x00000000
        /*07a4*/ 	.word	0x00000100
        /*07a8*/ 	.short	0x010a
        /*07aa*/ 	.byte	0xff
	.zero		1


	//   ....[106]....
        /*07ac*/ 	.word	0x00009800
        /*07b0*/ 	.word	0x00000000
        /*07b4*/ 	.word	0x00000020
        /*07b8*/ 	.short	0x010a
        /*07ba*/ 	.byte	0xff
	.zero		1


	//   ....[107]....
        /*07bc*/ 	.word	0x00009860
        /*07c0*/ 	.word	0x00000000
        /*07c4*/ 	.word	0x00000020
        /*07c8*/ 	.short	0x010a
        /*07ca*/ 	.byte	0xff
	.zero		1


	//   ....[108]....
        /*07cc*/ 	.word	0x000098b0
        /*07d0*/ 	.word	0x00000003
        /*07d4*/ 	.word	0x00000090
        /*07d8*/ 	.short	0x010a
        /*07da*/ 	.byte	0xff
	.zero		1


	//   ....[109]....
        /*07dc*/ 	.word	0x00009910
        /*07e0*/ 	.word	0x00000000
        /*07e4*/ 	.word	0x00000000
        /*07e8*/ 	.short	0x010a
        /*07ea*/ 	.byte	0xff
	.zero		1


	//   ....[110]....
        /*07ec*/ 	.word	0x00009970
        /*07f0*/ 	.word	0x00000000
        /*07f4*/ 	.word	0x00000000
        /*07f8*/ 	.short	0x010a
        /*07fa*/ 	.byte	0xff
	.zero		1


	//   ....[111]....
        /*07fc*/ 	.word	0x000099d0
        /*0800*/ 	.word	0x00000000
        /*0804*/ 	.word	0x00000000
        /*0808*/ 	.short	0x010a
        /*080a*/ 	.byte	0xff
	.zero		1


	//   ....[112]....
        /*080c*/ 	.word	0x00009a20
        /*0810*/ 	.word	0x00000002
        /*0814*/ 	.word	0x000000f0
        /*0818*/ 	.short	0x010a
        /*081a*/ 	.byte	0xff
	.zero		1


	//   ....[113]....
        /*081c*/ 	.word	0x00009a80
        /*0820*/ 	.word	0x00000002
        /*0824*/ 	.word	0x000000a0
        /*0828*/ 	.short	0x010a
        /*082a*/ 	.byte	0xff
	.zero		1


	//   ....[114]....
        /*082c*/ 	.word	0x00009ad0
        /*0830*/ 	.word	0x00000002
        /*0834*/ 	.word	0x00000090
        /*0838*/ 	.short	0x010a
        /*083a*/ 	.byte	0xff
	.zero		1


	//   ....[115]....
        /*083c*/ 	.word	0x00009b30
        /*0840*/ 	.word	0x00000000
        /*0844*/ 	.word	0x000000a0
        /*0848*/ 	.short	0x010a
        /*084a*/ 	.byte	0xff
	.zero		1


	//   ....[116]....
        /*084c*/ 	.word	0x00009b80
        /*0850*/ 	.word	0x00000000
        /*0854*/ 	.word	0x00000090
        /*0858*/ 	.short	0x010a
        /*085a*/ 	.byte	0xff
	.zero		1


	//   ....[117]....
        /*085c*/ 	.word	0x00009be0
        /*0860*/ 	.word	0x00000003
        /*0864*/ 	.word	0x000000d0
        /*0868*/ 	.short	0x010a
        /*086a*/ 	.byte	0xff
	.zero		1


	//   ....[118]....
        /*086c*/ 	.word	0x00009c40
        /*0870*/ 	.word	0x00000000
        /*0874*/ 	.word	0x00000000
        /*0878*/ 	.short	0x010a
        /*087a*/ 	.byte	0xff
	.zero		1


	//   ....[119]....
        /*087c*/ 	.word	0x00009ca0
        /*0880*/ 	.word	0x00000000
        /*0884*/ 	.word	0x00000000
        /*0888*/ 	.short	0x010a
        /*088a*/ 	.byte	0xff
	.zero		1


	//   ....[120]....
        /*088c*/ 	.word	0x00009d00
        /*0890*/ 	.word	0x00000000
        /*0894*/ 	.word	0x00000000
        /*0898*/ 	.short	0x010a
        /*089a*/ 	.byte	0xff
	.zero		1


	//   ....[121]....
        /*089c*/ 	.word	0x00009d60
        /*08a0*/ 	.word	0x00000000
        /*08a4*/ 	.word	0x00000000
        /*08a8*/ 	.short	0x010a
        /*08aa*/ 	.byte	0xff
	.zero		1


	//   ....[122]....
        /*08ac*/ 	.word	0x00009dc0
        /*08b0*/ 	.word	0x00000000
        /*08b4*/ 	.word	0x00000000
        /*08b8*/ 	.short	0x010a
        /*08ba*/ 	.byte	0xff
	.zero		1


	//   ....[123]....
        /*08bc*/ 	.word	0x00009e10
        /*08c0*/ 	.word	0x0000000c
        /*08c4*/ 	.word	0x00000090
        /*08c8*/ 	.short	0x010a
        /*08ca*/ 	.byte	0xff
	.zero		1


	//   ....[124]....
        /*08cc*/ 	.word	0x00009e70
        /*08d0*/ 	.word	0x00000000
        /*08d4*/ 	.word	0x00000088
        /*08d8*/ 	.short	0x010a
        /*08da*/ 	.byte	0xff
	.zero		1


	//   ....[125]....
        /*08dc*/ 	.word	0x00009ed0
        /*08e0*/ 	.word	0x00000000
        /*08e4*/ 	.word	0x00000060
        /*08e8*/ 	.short	0x010a
        /*08ea*/ 	.byte	0xff
	.zero		1


	//   ....[126]....
        /*08ec*/ 	.word	0x00009f30
        /*08f0*/ 	.word	0x00000000
        /*08f4*/ 	.word	0x00000068
        /*08f8*/ 	.short	0x010a
        /*08fa*/ 	.byte	0xff
	.zero		1


	//   ....[127]....
        /*08fc*/ 	.word	0x00009f90
        /*0900*/ 	.word	0x00000000
        /*0904*/ 	.word	0x00000070
        /*0908*/ 	.short	0x010a
        /*090a*/ 	.byte	0xff
	.zero		1


	//   ....[128]....
        /*090c*/ 	.word	0x00009ff0
        /*0910*/ 	.word	0x00000000
        /*0914*/ 	.word	0x00000078
        /*0918*/ 	.short	0x010a
        /*091a*/ 	.byte	0xff
	.zero		1


	//   ....[129]....
        /*091c*/ 	.word	0x0000a050
        /*0920*/ 	.word	0x00000000
        /*0924*/ 	.word	0x00000060
        /*0928*/ 	.short	0x010a
        /*092a*/ 	.byte	0xff
	.zero		1


	//   ....[130]....
        /*092c*/ 	.word	0x0000a0b0
        /*0930*/ 	.word	0x00000000
        /*0934*/ 	.word	0x00000068
        /*0938*/ 	.short	0x010a
        /*093a*/ 	.byte	0xff
	.zero		1


	//   ....[131]....
        /*093c*/ 	.word	0x0000a110
        /*0940*/ 	.word	0x00000000
        /*0944*/ 	.word	0x00000070
        /*0948*/ 	.short	0x010a
        /*094a*/ 	.byte	0xff
	.zero		1


	//   ....[132]....
        /*094c*/ 	.word	0x0000a160
        /*0950*/ 	.word	0x00000003
        /*0954*/ 	.word	0x00000090
        /*0958*/ 	.short	0x010a
        /*095a*/ 	.byte	0xff
	.zero		1


	//   ....[133]....
        /*095c*/ 	.word	0x0000a1c0
        /*0960*/ 	.word	0x00000000
        /*0964*/ 	.word	0x00000040
        /*0968*/ 	.short	0x010a
        /*096a*/ 	.byte	0xff
	.zero		1


	//   ....[134]....
        /*096c*/ 	.word	0x0000a210
        /*0970*/ 	.word	0x00000062
        /*0974*/ 	.word	0x000000b0
        /*0978*/ 	.short	0x010a
        /*097a*/ 	.byte	0xff
	.zero		1


	//   ....[135]....
        /*097c*/ 	.word	0x0000a260
        /*0980*/ 	.word	0x00000003
        /*0984*/ 	.word	0x00000040
        /*0988*/ 	.short	0x010a
        /*098a*/ 	.byte	0xff
	.zero		1


	//   ....[136]....
        /*098c*/ 	.word	0x0000a2b0
        /*0990*/ 	.word	0x0000003f
        /*0994*/ 	.word	0x00000040
        /*0998*/ 	.short	0x010a
        /*099a*/ 	.byte	0xff
	.zero		1


	//   ....[137]....
        /*099c*/ 	.word	0x0000a300
        /*09a0*/ 	.word	0x0000006c
        /*09a4*/ 	.word	0x00000040
        /*09a8*/ 	.short	0x010a
        /*09aa*/ 	.byte	0xff
	.zero		1


	//----- nvinfo : EIATTR_NUM_MBARRIERS
	.align		4
.L_47:
        /*09ac*/ 	.byte	0x03, 0x38
        /*09ae*/ 	.short	0x0022


	//----- nvinfo : EIATTR_EXIT_INSTR_OFFSETS
	.align		4
        /*09b0*/ 	.byte	0x04, 0x1c
        /*09b2*/ 	.short	(.L_49 - .L_48)


	//   ....[0]....
.L_48:
        /*09b4*/ 	.word	0x00002b00


	//   ....[1]....
        /*09b8*/ 	.word	0x00003010


	//   ....[2]....
        /*09bc*/ 	.word	0x00003070


	//   ....[3]....
        /*09c0*/ 	.word	0x00003ff0


	//   ....[4]....
        /*09c4*/ 	.word	0x00005170


	//   ....[5]....
        /*09c8*/ 	.word	0x000051b0


	//   ....[6]....
        /*09cc*/ 	.word	0x00009660


	//   ....[7]....
        /*09d0*/ 	.word	0x000096e0


	//   ....[8]....
        /*09d4*/ 	.word	0x00009710


	//   ....[9]....
        /*09d8*/ 	.word	0x00009790


	//----- nvinfo : EIATTR_MAX_THREADS
	.align		4
.L_49:
        /*09dc*/ 	.byte	0x04, 0x05
        /*09de*/ 	.short	(.L_51 - .L_50)
.L_50:
        /*09e0*/ 	.word	0x00000100
        /*09e4*/ 	.word	0x00000001
        /*09e8*/ 	.word	0x00000001


	//----- nvinfo : EIATTR_CRS_STACK_SIZE
	.align		4
.L_51:
        /*09ec*/ 	.byte	0x04, 0x1e
        /*09ee*/ 	.short	(.L_53 - .L_52)
.L_52:
        /*09f0*/ 	.word	0x00000000


	//----- nvinfo : EIATTR_CBANK_PARAM_SIZE
	.align		4
.L_53:
        /*09f4*/ 	.byte	0x03, 0x19
        /*09f6*/ 	.short	0x0800


	//----- nvinfo : EIATTR_PARAM_CBANK
	.align		4
        /*09f8*/ 	.byte	0x04, 0x0a
        /*09fa*/ 	.short	(.L_55 - .L_54)
	.align		4
.L_54:
        /*09fc*/ 	.word	index@(.nv.constant0._ZN7cutlass13device_kernelINS_4gemm6kernel13GemmUniversalIN4cute5tupleIJiiiiEEENS1_10collective13CollectiveMmaINS1_35MainloopSm100TmaUmmaWarpSpecializedILi4ELi2ELi4ENS5_IJNS4_1CILi2EEESB_NSA_ILi1EEEEEEEENS5_IJNSA_ILi64EEENSA_ILi256EEESF_EEENS_10bfloat16_tENS5_IJlSC_lEEESI_SJ_NS4_8TiledMMAINS4_8MMA_AtomIJNS4_20SM100_MMA_F16BF16_SSISI_SI_fLi64ELi256ELNS4_4UMMA5MajorE0ELSO_0ELNSN_7ScaleInE0ELSP_0EEEEEENS4_6LayoutINS5_IJSC_SC_SC_EEENS5_IJNSA_ILi0EEESU_SU_EEEEENS5_IJNS4_10UnderscoreESX_SX_EEEEENS4_23SM90_TMA_LOAD_MULTICASTENS4_14ComposedLayoutINS4_7SwizzleILi3ELi4ELi3EEENS4_18smem_ptr_flag_bitsILi16EEENSS_INS5_IJNSA_ILi8EEESF_EEENS5_IJSF_SC_EEEEEEEvNS4_8identityES10_S1A_vS1B_EENS_8epilogue10collective18CollectiveEpilogueINS1D_23Sm100TmaWarpSpecializedILi4ELi2ELi32ELb1ELb0EEEJSH_NS5_IJNSS_ISF_SC_EES1I_EEESI_SJ_SI_SJ_NS1D_6fusion15FusionCallbacksIS1H_NS1K_17LinearCombinationISI_fSI_fLNS_15FloatRoundStyleE2EEESH_S1J_JEEENS4_5SM1004TMEM4LOAD26SM100_TMEM_LOAD_16dp256b8xENS4_13SM90_TMA_LOADES1A_NS4_17SM75_U32x4_LDSM_NENS4_14SM90_TMA_STOREES1A_NS4_17SM90_U32x4_STSM_NENS4_39AutoVectorizingCopyWithAssumedAlignmentILi128EEEEEEvvEEEEvNT_6ParamsE)
        /*0a00*/ 	.short	0x0380
        /*0a02*/ 	.short	0x0800


	//----- nvinfo : EIATTR_SW_WAR
	.align		4
.L_55:
        /*0a04*/ 	.byte	0x04, 0x36
        /*0a06*/ 	.short	(.L_57 - .L_56)
.L_56:
        /*0a08*/ 	.word	0x00000008
.L_57:


//--------------------- .nv.callgraph             --------------------------
	.section	.nv.callgraph,"",@"SHT_CUDA_CALLGRAPH"
	.align	4
	.sectionentsize	8
	.align		4
        /*0000*/ 	.word	0x00000000
	.align		4
        /*0004*/ 	.word	0xffffffff
	.align		4
        /*0008*/ 	.word	index@(_ZN7cutlass13device_kernelINS_4gemm6kernel13GemmUniversalIN4cute5tupleIJiiiiEEENS1_10collective13CollectiveMmaINS1_35MainloopSm100TmaUmmaWarpSpecializedILi4ELi2ELi4ENS5_IJNS4_1CILi2EEESB_NSA_ILi1EEEEEEEENS5_IJNSA_ILi64EEENSA_ILi256EEESF_EEENS_10bfloat16_tENS5_IJlSC_lEEESI_SJ_NS4_8TiledMMAINS4_8MMA_AtomIJNS4_20SM100_MMA_F16BF16_SSISI_SI_fLi64ELi256ELNS4_4UMMA5MajorE0ELSO_0ELNSN_7ScaleInE0ELSP_0EEEEEENS4_6LayoutINS5_IJSC_SC_SC_EEENS5_IJNSA_ILi0EEESU_SU_EEEEENS5_IJNS4_10UnderscoreESX_SX_EEEEENS4_23SM90_TMA_LOAD_MULTICASTENS4_14ComposedLayoutINS4_7SwizzleILi3ELi4ELi3EEENS4_18smem_ptr_flag_bitsILi16EEENSS_INS5_IJNSA_ILi8EEESF_EEENS5_IJSF_SC_EEEEEEEvNS4_8identityES10_S1A_vS1B_EENS_8epilogue10collective18CollectiveEpilogueINS1D_23Sm100TmaWarpSpecializedILi4ELi2ELi32ELb1ELb0EEEJSH_NS5_IJNSS_ISF_SC_EES1I_EEESI_SJ_SI_SJ_NS1D_6fusion15FusionCallbacksIS1H_NS1K_17LinearCombinationISI_fSI_fLNS_15FloatRoundStyleE2EEESH_S1J_JEEENS4_5SM1004TMEM4LOAD26SM100_TMEM_LOAD_16dp256b8xENS4_13SM90_TMA_LOADES1A_NS4_17SM75_U32x4_LDSM_NENS4_14SM90_TMA_STOREES1A_NS4_17SM90_U32x4_STSM_NENS4_39AutoVectorizingCopyWithAssumedAlignmentILi128EEEEEEvvEEEEvNT_6ParamsE)
	.align		4
        /*000c*/ 	.word	index@(__assertfail)
	.align		4
        /*0010*/ 	.word	0x00000000
	.align		4
        /*0014*/ 	.word	0xfffffffe
	.align		4
        /*0018*/ 	.word	0x00000000
	.align		4
        /*001c*/ 	.word	0xfffffffd
	.align		4
        /*0020*/ 	.word	0x00000000
	.align		4
        /*0024*/ 	.word	0xfffffffc


//--------------------- .nv.constant4             --------------------------
	.section	.nv.constant4,"a",@progbits
	.align	8
	.align		8
.nv.constant4:
        /*0000*/ 	.dword	__assertfail
	.align		8
        /*0008*/ 	.dword	__unnamed_1
	.align		8
        /*0010*/ 	.dword	__unnamed_2
	.align		8
        /*0018*/ 	.dword	_ZN40_INTERNAL_4ab41831_4_k_cu_39dbf38d_217894cuda3std3__45__cpo5beginE
	.align		8
        /*0020*/ 	.dword	_ZN40_INTERNAL_4ab41831_4_k_cu_39dbf38d_217894cuda3std3__45__cpo3endE
	.align		8
        /*0028*/ 	.dword	_ZN40_INTERNAL_4ab41831_4_k_cu_39dbf38d_217894cuda3std3__45__cpo6cbeginE
	.align		8
        /*0030*/ 	.dword	_ZN40_INTERNAL_4ab41831_4_k_cu_39dbf38d_217894cuda3std3__45__cpo4cendE
	.align		8
        /*0038*/ 	.dword	_ZN40_INTERNAL_4ab41831_4_k_cu_39dbf38d_217894cuda3std3__442_GLOBAL__N__4ab41831_4_k_cu_39dbf38d_217896ignoreE
	.align		8
        /*0040*/ 	.dword	_ZN40_INTERNAL_4ab41831_4_k_cu_39dbf38d_217894cuda3std3__419piecewise_constructE
	.align		8
        /*0048*/ 	.dword	_ZN40_INTERNAL_4ab41831_4_k_cu_39dbf38d_217894cuda3std3__48in_placeE
	.align		8
        /*0050*/ 	.dword	_ZN40_INTERNAL_4ab41831_4_k_cu_39dbf38d_217894cuda3std6ranges3__45__cpo4swapE
	.align		8
        /*0058*/ 	.dword	_ZN40_INTERNAL_4ab41831_4_k_cu_39dbf38d_217894cuda3std6ranges3__45__cpo9iter_moveE
	.align		8
        /*0060*/ 	.dword	_ZN40_INTERNAL_4ab41831_4_k_cu_39dbf38d_217894cute7productE
	.align		8
        /*0068*/ 	.dword	_ZN40_INTERNAL_4ab41831_4_k_cu_39dbf38d_217894cute1_E
	.align		8
        /*0070*/ 	.dword	$str$25
	.align		8
        /*0078*/ 	.dword	$str$26
	.align		8
        /*0080*/ 	.dword	$str$27
	.align		8
        /*0088*/ 	.dword	$str$28


//--------------------- .text._ZN7cutlass13device_kernelINS_4gemm6kernel13GemmUniversalIN4cute5tupleIJiiiiEEENS1_10collective13CollectiveMmaINS1_35MainloopSm100TmaUmmaWarpSpecializedILi4ELi2ELi4ENS5_IJNS4_1CILi2EEESB_NSA_ILi1EEEEEEEENS5_IJNSA_ILi64EEENSA_ILi256EEESF_EEENS_10bfloat16_tENS5_IJlSC_lEEESI_SJ_NS4_8TiledMMAINS4_8MMA_AtomIJNS4_20SM100_MMA_F16BF16_SSISI_SI_fLi64ELi256ELNS4_4UMMA5MajorE0ELSO_0ELNSN_7ScaleInE0ELSP_0EEEEEENS4_6LayoutINS5_IJSC_SC_SC_EEENS5_IJNSA_ILi0EEESU_SU_EEEEENS5_IJNS4_10UnderscoreESX_SX_EEEEENS4_23SM90_TMA_LOAD_MULTICASTENS4_14ComposedLayoutINS4_7SwizzleILi3ELi4ELi3EEENS4_18smem_ptr_flag_bitsILi16EEENSS_INS5_IJNSA_ILi8EEESF_EEENS5_IJSF_SC_EEEEEEEvNS4_8identityES10_S1A_vS1B_EENS_8epilogue10collective18CollectiveEpilogueINS1D_23Sm100TmaWarpSpecializedILi4ELi2ELi32ELb1ELb0EEEJSH_NS5_IJNSS_ISF_SC_EES1I_EEESI_SJ_SI_SJ_NS1D_6fusion15FusionCallbacksIS1H_NS1K_17LinearCombinationISI_fSI_fLNS_15FloatRoundStyleE2EEESH_S1J_JEEENS4_5SM1004TMEM4LOAD26SM100_TMEM_LOAD_16dp256b8xENS4_13SM90_TMA_LOADES1A_NS4_17SM75_U32x4_LDSM_NENS4_14SM90_TMA_STOREES1A_NS4_17SM90_U32x4_STSM_NENS4_39AutoVectorizingCopyWithAssumedAlignmentILi128EEEEEEvvEEEEvNT_6ParamsE --------------------------
	.section	.text._ZN7cutlass13device_kernelINS_4gemm6kernel13GemmUniversalIN4cute5tupleIJiiiiEEENS1_10collective13CollectiveMmaINS1_35MainloopSm100TmaUmmaWarpSpecializedILi4ELi2ELi4ENS5_IJNS4_1CILi2EEESB_NSA_ILi1EEEEEEEENS5_IJNSA_ILi64EEENSA_ILi256EEESF_EEENS_10bfloat16_tENS5_IJlSC_lEEESI_SJ_NS4_8TiledMMAINS4_8MMA_AtomIJNS4_20SM100_MMA_F16BF16_SSISI_SI_fLi64ELi256ELNS4_4UMMA5MajorE0ELSO_0ELNSN_7ScaleInE0ELSP_0EEEEEENS4_6LayoutINS5_IJSC_SC_SC_EEENS5_IJNSA_ILi0EEESU_SU_EEEEENS5_IJNS4_10UnderscoreESX_SX_EEEEENS4_23SM90_TMA_LOAD_MULTICASTENS4_14ComposedLayoutINS4_7SwizzleILi3ELi4ELi3EEENS4_18smem_ptr_flag_bitsILi16EEENSS_INS5_IJNSA_ILi8EEESF_EEENS5_IJSF_SC_EEEEEEEvNS4_8identityES10_S1A_vS1B_EENS_8epilogue10collective18CollectiveEpilogueINS1D_23Sm100TmaWarpSpecializedILi4ELi2ELi32ELb1ELb0EEEJSH_NS5_IJNSS_ISF_SC_EES1I_EEESI_SJ_SI_SJ_NS1D_6fusion15FusionCallbacksIS1H_NS1K_17LinearCombinationISI_fSI_fLNS_15FloatRoundStyleE2EEESH_S1J_JEEENS4_5SM1004TMEM4LOAD26SM100_TMEM_LOAD_16dp256b8xENS4_13SM90_TMA_LOADES1A_NS4_17SM75_U32x4_LDSM_NENS4_14SM90_TMA_STOREES1A_NS4_17SM90_U32x4_STSM_NENS4_39AutoVectorizingCopyWithAssumedAlignmentILi128EEEEEEvvEEEEvNT_6ParamsE,"ax",@progbits
	.align	128
.text._ZN7cutlass13device_kernelINS_4gemm6kernel13GemmUniversalIN4cute5tupleIJiiiiEEENS1_10collective13CollectiveMmaINS1_35MainloopSm100TmaUmmaWarpSpecializedILi4ELi2ELi4ENS5_IJNS4_1CILi2EEESB_NSA_ILi1EEEEEEEENS5_IJNSA_ILi64EEENSA_ILi256EEESF_EEENS_10bfloat16_tENS5_IJlSC_lEEESI_SJ_NS4_8TiledMMAINS4_8MMA_AtomIJNS4_20SM100_MMA_F16BF16_SSISI_SI_fLi64ELi256ELNS4_4UMMA5MajorE0ELSO_0ELNSN_7ScaleInE0ELSP_0EEEEEENS4_6LayoutINS5_IJSC_SC_SC_EEENS5_IJNSA_ILi0EEESU_SU_EEEEENS5_IJNS4_10UnderscoreESX_SX_EEEEENS4_23SM90_TMA_LOAD_MULTICASTENS4_14ComposedLayoutINS4_7SwizzleILi3ELi4ELi3EEENS4_18smem_ptr_flag_bitsILi16EEENSS_INS5_IJNSA_ILi8EEESF_EEENS5_IJSF_SC_EEEEEEEvNS4_8identityES10_S1A_vS1B_EENS_8epilogue10collective18CollectiveEpilogueINS1D_23Sm100TmaWarpSpecializedILi4ELi2ELi32ELb1ELb0EEEJSH_NS5_IJNSS_ISF_SC_EES1I_EEESI_SJ_SI_SJ_NS1D_6fusion15FusionCallbacksIS1H_NS1K_17LinearCombinationISI_fSI_fLNS_15FloatRoundStyleE2EEESH_S1J_JEEENS4_5SM1004TMEM4LOAD26SM100_TMEM_LOAD_16dp256b8xENS4_13SM90_TMA_LOADES1A_NS4_17SM75_U32x4_LDSM_NENS4_14SM90_TMA_STOREES1A_NS4_17SM90_U32x4_STSM_NENS4_39AutoVectorizingCopyWithAssumedAlignmentILi128EEEEEEvvEEEEvNT_6ParamsE:
        .type           _ZN7cutlass13device_kernelINS_4gemm6kernel13GemmUniversalIN4cute5tupleIJiiiiEEENS1_10collective13CollectiveMmaINS1_35MainloopSm100TmaUmmaWarpSpecializedILi4ELi2ELi4ENS5_IJNS4_1CILi2EEESB_NSA_ILi1EEEEEEEENS5_IJNSA_ILi64EEENSA_ILi256EEESF_EEENS_10bfloat16_tENS5_IJlSC_lEEESI_SJ_NS4_8TiledMMAINS4_8MMA_AtomIJNS4_20SM100_MMA_F16BF16_SSISI_SI_fLi64ELi256ELNS4_4UMMA5MajorE0ELSO_0ELNSN_7ScaleInE0ELSP_0EEEEEENS4_6LayoutINS5_IJSC_SC_SC_EEENS5_IJNSA_ILi0EEESU_SU_EEEEENS5_IJNS4_10UnderscoreESX_SX_EEEEENS4_23SM90_TMA_LOAD_MULTICASTENS4_14ComposedLayoutINS4_7SwizzleILi3ELi4ELi3EEENS4_18smem_ptr_flag_bitsILi16EEENSS_INS5_IJNSA_ILi8EEESF_EEENS5_IJSF_SC_EEEEEEEvNS4_8identityES10_S1A_vS1B_EENS_8epilogue10collective18CollectiveEpilogueINS1D_23Sm100TmaWarpSpecializedILi4ELi2ELi32ELb1ELb0EEEJSH_NS5_IJNSS_ISF_SC_EES1I_EEESI_SJ_SI_SJ_NS1D_6fusion15FusionCallbacksIS1H_NS1K_17LinearCombinationISI_fSI_fLNS_15FloatRoundStyleE2EEESH_S1J_JEEENS4_5SM1004TMEM4LOAD26SM100_TMEM_LOAD_16dp256b8xENS4_13SM90_TMA_LOADES1A_NS4_17SM75_U32x4_LDSM_NENS4_14SM90_TMA_STOREES1A_NS4_17SM90_U32x4_STSM_NENS4_39AutoVectorizingCopyWithAssumedAlignmentILi128EEEEEEvvEEEEvNT_6ParamsE,@function
        .size           _ZN7cutlass13device_kernelINS_4gemm6kernel13GemmUniversalIN4cute5tupleIJiiiiEEENS1_10collective13CollectiveMmaINS1_35MainloopSm100TmaUmmaWarpSpecializedILi4ELi2ELi4ENS5_IJNS4_1CILi2EEESB_NSA_ILi1EEEEEEEENS5_IJNSA_ILi64EEENSA_ILi256EEESF_EEENS_10bfloat16_tENS5_IJlSC_lEEESI_SJ_NS4_8TiledMMAINS4_8MMA_AtomIJNS4_20SM100_MMA_F16BF16_SSISI_SI_fLi64ELi256ELNS4_4UMMA5MajorE0ELSO_0ELNSN_7ScaleInE0ELSP_0EEEEEENS4_6LayoutINS5_IJSC_SC_SC_EEENS5_IJNSA_ILi0EEESU_SU_EEEEENS5_IJNS4_10UnderscoreESX_SX_EEEEENS4_23SM90_TMA_LOAD_MULTICASTENS4_14ComposedLayoutINS4_7SwizzleILi3ELi4ELi3EEENS4_18smem_ptr_flag_bitsILi16EEENSS_INS5_IJNSA_ILi8EEESF_EEENS5_IJSF_SC_EEEEEEEvNS4_8identityES10_S1A_vS1B_EENS_8epilogue10collective18CollectiveEpilogueINS1D_23Sm100TmaWarpSpecializedILi4ELi2ELi32ELb1ELb0EEEJSH_NS5_IJNSS_ISF_SC_EES1I_EEESI_SJ_SI_SJ_NS1D_6fusion15FusionCallbacksIS1H_NS1K_17LinearCombinationISI_fSI_fLNS_15FloatRoundStyleE2EEESH_S1J_JEEENS4_5SM1004TMEM4LOAD26SM100_TMEM_LOAD_16dp256b8xENS4_13SM90_TMA_LOADES1A_NS4_17SM75_U32x4_LDSM_NENS4_14SM90_TMA_STOREES1A_NS4_17SM90_U32x4_STSM_NENS4_39AutoVectorizingCopyWithAssumedAlignmentILi128EEEEEEvvEEEEvNT_6ParamsE,(.L_x_183 - _ZN7cutlass13device_kernelINS_4gemm6kernel13GemmUniversalIN4cute5tupleIJiiiiEEENS1_10collective13CollectiveMmaINS1_35MainloopSm100TmaUmmaWarpSpecializedILi4ELi2ELi4ENS5_IJNS4_1CILi2EEESB_NSA_ILi1EEEEEEEENS5_IJNSA_ILi64EEENSA_ILi256EEESF_EEENS_10bfloat16_tENS5_IJlSC_lEEESI_SJ_NS4_8TiledMMAINS4_8MMA_AtomIJNS4_20SM100_MMA_F16BF16_SSISI_SI_fLi64ELi256ELNS4_4UMMA5MajorE0ELSO_0ELNSN_7ScaleInE0ELSP_0EEEEEENS4_6LayoutINS5_IJSC_SC_SC_EEENS5_IJNSA_ILi0EEESU_SU_EEEEENS5_IJNS4_10UnderscoreESX_SX_EEEEENS4_23SM90_TMA_LOAD_MULTICASTENS4_14ComposedLayoutINS4_7SwizzleILi3ELi4ELi3EEENS4_18smem_ptr_flag_bitsILi16EEENSS_INS5_IJNSA_ILi8EEESF_EEENS5_IJSF_SC_EEEEEEEvNS4_8identityES10_S1A_vS1B_EENS_8epilogue10collective18CollectiveEpilogueINS1D_23Sm100TmaWarpSpecializedILi4ELi2ELi32ELb1ELb0EEEJSH_NS5_IJNSS_ISF_SC_EES1I_EEESI_SJ_SI_SJ_NS1D_6fusion15FusionCallbacksIS1H_NS1K_17LinearCombinationISI_fSI_fLNS_15FloatRoundStyleE2EEESH_S1J_JEEENS4_5SM1004TMEM4LOAD26SM100_TMEM_LOAD_16dp256b8xENS4_13SM90_TMA_LOADES1A_NS4_17SM75_U32x4_LDSM_NENS4_14SM90_TMA_STOREES1A_NS4_17SM90_U32x4_STSM_NENS4_39AutoVectorizingCopyWithAssumedAlignmentILi128EEEEEEvvEEEEvNT_6ParamsE)
        .other          _ZN7cutlass13device_kernelINS_4gemm6kernel13GemmUniversalIN4cute5tupleIJiiiiEEENS1_10collective13CollectiveMmaINS1_35MainloopSm100TmaUmmaWarpSpecializedILi4ELi2ELi4ENS5_IJNS4_1CILi2EEESB_NSA_ILi1EEEEEEEENS5_IJNSA_ILi64EEENSA_ILi256EEESF_EEENS_10bfloat16_tENS5_IJlSC_lEEESI_SJ_NS4_8TiledMMAINS4_8MMA_AtomIJNS4_20SM100_MMA_F16BF16_SSISI_SI_fLi64ELi256ELNS4_4UMMA5MajorE0ELSO_0ELNSN_7ScaleInE0ELSP_0EEEEEENS4_6LayoutINS5_IJSC_SC_SC_EEENS5_IJNSA_ILi0EEESU_SU_EEEEENS5_IJNS4_10UnderscoreESX_SX_EEEEENS4_23SM90_TMA_LOAD_MULTICASTENS4_14ComposedLayoutINS4_7SwizzleILi3ELi4ELi3EEENS4_18smem_ptr_flag_bitsILi16EEENSS_INS5_IJNSA_ILi8EEESF_EEENS5_IJSF_SC_EEEEEEEvNS4_8identityES10_S1A_vS1B_EENS_8epilogue10collective18CollectiveEpilogueINS1D_23Sm100TmaWarpSpecializedILi4ELi2ELi32ELb1ELb0EEEJSH_NS5_IJNSS_ISF_SC_EES1I_EEESI_SJ_SI_SJ_NS1D_6fusion15FusionCallbacksIS1H_NS1K_17LinearCombinationISI_fSI_fLNS_15FloatRoundStyleE2EEESH_S1J_JEEENS4_5SM1004TMEM4LOAD26SM100_TMEM_LOAD_16dp256b8xENS4_13SM90_TMA_LOADES1A_NS4_17SM75_U32x4_LDSM_NENS4_14SM90_TMA_STOREES1A_NS4_17SM90_U32x4_STSM_NENS4_39AutoVectorizingCopyWithAssumedAlignmentILi128EEEEEEvvEEEEvNT_6ParamsE,@"STO_CUDA_ENTRY STV_DEFAULT"
_ZN7cutlass13device_kernelINS_4gemm6kernel13GemmUniversalIN4cute5tupleIJiiiiEEENS1_10collective13CollectiveMmaINS1_35MainloopSm100TmaUmmaWarpSpecializedILi4ELi2ELi4ENS5_IJNS4_1CILi2EEESB_NSA_ILi1EEEEEEEENS5_IJNSA_ILi64EEENSA_ILi256EEESF_EEENS_10bfloat16_tENS5_IJlSC_lEEESI_SJ_NS4_8TiledMMAINS4_8MMA_AtomIJNS4_20SM100_MMA_F16BF16_SSISI_SI_fLi64ELi256ELNS4_4UMMA5MajorE0ELSO_0ELNSN_7ScaleInE0ELSP_0EEEEEENS4_6LayoutINS5_IJSC_SC_SC_EEENS5_IJNSA_ILi0EEESU_SU_EEEEENS5_IJNS4_10UnderscoreESX_SX_EEEEENS4_23SM90_TMA_LOAD_MULTICASTENS4_14ComposedLayoutINS4_7SwizzleILi3ELi4ELi3EEENS4_18smem_ptr_flag_bitsILi16EEENSS_INS5_IJNSA_ILi8EEESF_EEENS5_IJSF_SC_EEEEEEEvNS4_8identityES10_S1A_vS1B_EENS_8epilogue10collective18CollectiveEpilogueINS1D_23Sm100TmaWarpSpecializedILi4ELi2ELi32ELb1ELb0EEEJSH_NS5_IJNSS_ISF_SC_EES1I_EEESI_SJ_SI_SJ_NS1D_6fusion15FusionCallbacksIS1H_NS1K_17LinearCombinationISI_fSI_fLNS_15FloatRoundStyleE2EEESH_S1J_JEEENS4_5SM1004TMEM4LOAD26SM100_TMEM_LOAD_16dp256b8xENS4_13SM90_TMA_LOADES1A_NS4_17SM75_U32x4_LDSM_NENS4_14SM90_TMA_STOREES1A_NS4_17SM90_U32x4_STSM_NENS4_39AutoVectorizingCopyWithAssumedAlignmentILi128EEEEEEvvEEEEvNT_6ParamsE:
[----:B------:R-:W1:Y:S01]  /*0000*/  LDC R1, c[0x0][0x37c] ;  /* 0x0000df00ff017b82 */ /* 0x000e620000000800 */
[----:B------:R-:W2:Y:S01]  /*0010*/  S2R R94, SR_TID.X ;  /* 0x00000000005e7919 */ /* 0x000ea20000002100 */
[----:B------:R-:W3:Y:S01]  /*0020*/  LDCU.64 UR8, c[0x0][0x890] ;  /* 0x00011200ff0877ac */ /* 0x000ee20008000a00 */
[----:B------:R-:W-:Y:S02]  /*0030*/  PRMT R81, RZ, 0x7610, R81 ;  /* 0x00007610ff517816 */ /* 0x000fe40000000051 */
[----:B------:R-:W-:Y:S01]  /*0040*/  ELECT P3, URZ, PT ;  /* 0x0000000000ff782f */ /* 0x000fe20003860000 */
[----:B---3--:R-:W-:-:S04]  /*0050*/  UISETP.NE.U32.AND UP0, UPT, UR8, URZ, UPT ;  /* 0x000000ff0800728c */ /* 0x008fc8000bf05070 */
[----:B------:R-:W-:Y:S01]  /*0060*/  UISETP.NE.AND.EX UP0, UPT, UR9, URZ, UPT, UP0 ;  /* 0x000000ff0900728c */ /* 0x000fe2000bf05300 */
[----:B--2---:R-:W-:-:S05]  /*0070*/  SHF.R.U32.HI R82, RZ, 0x5, R94 ;  /* 0x00000005ff527819 */ /* 0x004fca000001165e */
[----:B------:R-:W2:Y:S02]  /*0080*/  SHFL.IDX PT, R0, R82, RZ, 0x1f ;  /* 0x00001fff52007589 */ /* 0x000ea400000e0000 */
[----:B--2---:R-:W-:Y:S01]  /*0090*/  R2UR UR17, R0 ;  /* 0x00000000001172ca */ /* 0x004fe200000e0000 */
[----:B-1----:R-:W-:-:S14]  /*00a0*/  BRA.U UP0, `(.L_x_0) ;  /* 0x0000000100307547 */ /* 0x002fdc000b800000 */
[----:B------:R-:W1:Y:S02]  /*00b0*/  LDCU.64 UR4, c[0x0][0x888] ;  /* 0x00011100ff0477ac */ /* 0x000e640008000a00 */
[----:B-1----:R-:W-:-:S04]  /*00c0*/  UISETP.NE.U32.AND UP0, UPT, UR4, URZ, UPT ;  /* 0x000000ff0400728c */ /* 0x002fc8000bf05070 */
[----:B------:R-:W-:-:S09]  /*00d0*/  UISETP.NE.AND.EX UP0, UPT, UR5, URZ, UPT, UP0 ;  /* 0x000000ff0500728c */ /* 0x000fd2000bf05300 */
[----:B------:R-:W-:Y:S05]  /*00e0*/  BRA.U !UP0, `(.L_x_1) ;  /* 0x0000000108147547 */ /* 0x000fea000b800000 */
[----:B------:R-:W1:Y:S01]  /*00f0*/  LDC.64 R2, c[0x0][0x888] ;  /* 0x00022200ff027b82 */ /* 0x000e620000000a00 */
[----:B------:R-:W1:Y:S02]  /*0100*/  LDCU.64 UR4, c[0x0][0x358] ;  /* 0x00006b00ff0477ac */ /* 0x000e640008000a00 */
[----:B-1----:R1:W5:Y:S01]  /*0110*/  LDG.E R41, desc[UR4][R2.64] ;  /* 0x0000000402297981 */ /* 0x002362000c1e1900 */
[----:B------:R-:W-:Y:S01]  /*0120*/  HFMA2 R81, -RZ, RZ, 0, 5.9604644775390625e-08 ;  /* 0x00000001ff517431 */ /* 0x000fe200000001ff */
[----:B------:R-:W-:Y:S05]  /*0130*/  BRA `(.L_x_0) ;  /* 0x00000000000c7947 */ /* 0x000fea0003800000 */
.L_x_1:
[----:B------:R-:W1:Y:S01]  /*0140*/  LDCU UR4, c[0x0][0x880] ;  /* 0x00011000ff0477ac */ /* 0x000e620008000800 */
[----:B------:R-:W-:Y:S01]  /*0150*/  HFMA2 R81, -RZ, RZ, 0, 5.9604644775390625e-08 ;  /* 0x00000001ff517431 */ /* 0x000fe200000001ff */
[----:B-1----:R-:W-:-:S07]  /*0160*/  MOV R41, UR4 ;  /* 0x0000000400297c02 */ /* 0x002fce0008000f00 */
.L_x_0:
[----:B------:R-:W2:Y:S02]  /*0170*/  LDCU.64 UR4, c[0x0][0x8b0] ;  /* 0x00011600ff0477ac */ /* 0x000ea40008000a00 */
[----:B--2---:R-:W-:-:S04]  /*0180*/  UISETP.NE.U32.AND UP0, UPT, UR4, URZ, UPT ;  /* 0x000000ff0400728c */ /* 0x004fc8000bf05070 */
[----:B------:R-:W-:-:S09]  /*0190*/  UISETP.NE.AND.EX UP0, UPT, UR5, URZ, UPT, UP0 ;  /* 0x000000ff0500728c */ /* 0x000fd2000bf05300 */
[----:B------:R-:W-:Y:S05]  /*01a0*/  BRA.U UP0, `(.L_x_2) ;  /* 0x0000000100287547 */ /* 0x000fea000b800000 */
[----:B------:R-:W2:Y:S02]  /*01b0*/  LDCU.64 UR4, c[0x0][0x8a8] ;  /* 0x00011500ff0477ac */ /* 0x000ea40008000a00 */
[----:B--2---:R-:W-:-:S04]  /*01c0*/  UISETP.NE.U32.AND UP0, UPT, UR4, URZ, UPT ;  /* 0x000000ff0400728c */ /* 0x004fc8000bf05070 */
[----:B------:R-:W-:-:S09]  /*01d0*/  UISETP.NE.AND.EX UP0, UPT, UR5, URZ, UPT, UP0 ;  /* 0x000000ff0500728c */ /* 0x000fd2000bf05300 */
[----:B------:R-:W-:Y:S05]  /*01e0*/  BRA.U !UP0, `(.L_x_3) ;  /* 0x0000000108107547 */ /* 0x000fea000b800000 */
[----:B------:R-:W2:Y:S01]  /*01f0*/  LDC.64 R38, c[0x0][0x8a8] ;  /* 0x00022a00ff267b82 */ /* 0x000ea20000000a00 */
[----:B------:R-:W2:Y:S02]  /*0200*/  LDCU.64 UR4, c[0x0][0x358] ;  /* 0x00006b00ff0477ac */ /* 0x000ea40008000a00 */
[----:B--2---:R2:W5:Y:S01]  /*0210*/  LDG.E R38, desc[UR4][R38.64] ;  /* 0x0000000426267981 */ /* 0x004562000c1e1900 */
[----:B------:R-:W-:Y:S05]  /*0220*/  BRA `(.L_x_2) ;  /* 0x0000000000087947 */ /* 0x000fea0003800000 */
.L_x_3:
[----:B------:R-:W2:Y:S02]  /*0230*/  LDCU UR4, c[0x0][0x8a0] ;  /* 0x00011400ff0477ac */ /* 0x000ea40008000800 */
[----:B--2---:R-:W-:Y:S02]  /*0240*/  MOV R38, UR4 ;  /* 0x0000000400267c02 */ /* 0x004fe40008000f00 */
.L_x_2:
[----:B------:R-:W-:Y:S01]  /*0250*/  IMAD.U32 R0, RZ, RZ, UR17 ;  /* 0x00000011ff007e24 */ /* 0x000fe2000f8e00ff */
[----:B------:R-:W-:Y:S04]  /*0260*/  BSSY.RECONVERGENT B0, `(.L_x_4) ;  /* 0x000000c000007945 */ /* 0x000fe80003800200 */
[C---:B------:R-:W-:Y:S02]  /*0270*/  ISETP.NE.OR P1, PT, R0.reuse, 0x1, !P3 ;  /* 0x000000010000780c */ /* 0x040fe40005f25670 */
[----:B------:R-:W-:-:S11]  /*0280*/  ISETP.NE.OR P0, PT, R0, 0x3, !P3 ;  /* 0x000000030000780c */ /* 0x000fd60005f05670 */
[----:B------:R-:W-:Y:S05]  /*0290*/  @P1 BRA `(.L_x_5) ;  /* 0x0000000000201947 */ /* 0x000fea0003800000 */
[----:B------:R-:W3:Y:S02]  /*02a0*/  LDCU.64 UR4, c[0x0][0x348] ;  /* 0x00006900ff0477ac */ /* 0x000ee40008000a00 */
[----:B---3--:R-:W-:Y:S02]  /*02b0*/  UIADD3 UR6, UP1, UPT, UR4, 0x80, URZ ;  /* 0x0000008004067890 */ /* 0x008fe4000ff3e0ff */
[----:B------:R-:W-:Y:S02]  /*02c0*/  UIADD3 UR4, UP0, UPT, UR4, 0x180, URZ ;  /* 0x0000018004047890 */ /* 0x000fe4000ff1e0ff */
[----:B------:R-:W-:Y:S02]  /*02d0*/  UIADD3.X UR7, UPT, UPT, URZ, UR5, URZ, UP1, !UPT ;  /* 0x00000005ff077290 */ /* 0x000fe40008ffe4ff */
[----:B------:R-:W-:-:S07]  /*02e0*/  UIADD3.X UR5, UPT, UPT, URZ, UR5, URZ, UP0, !UPT ;  /* 0x00000005ff057290 */ /* 0x000fce00087fe4ff */
[----:B------:R3:W-:Y:S02]  /*02f0*/  UTMACCTL.PF [UR6] ;  /* 0x00000000060079b9 */ /* 0x0007e40008040000 */
[----:B------:R3:W-:Y:S02]  /*0300*/  UTMACCTL.PF [UR4] ;  /* 0x00000000040079b9 */ /* 0x0007e40008040000 */
[----:B---3--:R-:W-:Y:S01]  /*0310*/  NOP ;  /* 0x0000000000007918 */ /* 0x008fe20000000000 */
.L_x_5:
[----:B------:R-:W-:Y:S05]  /*0320*/  BSYNC.RECONVERGENT B0 ;  /* 0x0000000000007941 */ /* 0x000fea0003800200 */
.L_x_4:
[----:B------:R-:W-:Y:S04]  /*0330*/  BSSY.RECONVERGENT B0, `(.L_x_6) ;  /* 0x000000a000007945 */ /* 0x000fe80003800200 */
        /* <DEDUP_REMOVED lines=9> */
.L_x_7:
[----:B------:R-:W-:Y:S05]  /*03d0*/  BSYNC.RECONVERGENT B0 ;  /* 0x0000000000007941 */ /* 0x000fea0003800200 */
.L_x_6:
[----:B------:R-:W3:Y:S01]  /*03e0*/  LDCU.64 UR4, c[0x0][0x888] ;  /* 0x00011100ff0477ac */ /* 0x000ee20008000a00 */
[----:B------:R-:W-:Y:S02]  /*03f0*/  UISETP.EQ.U32.AND UP1, UPT, UR8, URZ, UPT ;  /* 0x000000ff0800728c */ /* 0x000fe4000bf22070 */
[----:B------:R-:W-:Y:S02]  /*0400*/  UPLOP3.LUT UP3, UPT, UPT, UPT, UPT, 0x80, 0x8 ;  /* 0x000000000008789c */ /* 0x000fe40003f6f070 */
[----:B---3--:R-:W-:-:S04]  /*0410*/  UISETP.NE.U32.AND UP0, UPT, UR4, URZ, UPT ;  /* 0x000000ff0400728c */ /* 0x008fc8000bf05070 */
[----:B------:R-:W-:-:S04]  /*0420*/  UISETP.NE.AND.EX UP0, UPT, UR5, URZ, UPT, UP0 ;  /* 0x000000ff0500728c */ /* 0x000fc8000bf05300 */
[----:B------:R-:W-:-:S04]  /*0430*/  UISETP.EQ.OR.EX UP2, UPT, UR9, URZ, !UP0, UP1 ;  /* 0x000000ff0900728c */ /* 0x000fc8000c742710 */
[----:B------:R-:W-:-:S06]  /*0440*/  UP2UR UR4, UPR, URZ, 0x4 ;  /* 0x00000004ff047883 */ /* 0x000fcc0008000000 */
[----:B------:R-:W-:Y:S01]  /*0450*/  MOV R85, UR4 ;  /* 0x0000000400557c02 */ /* 0x000fe20008000f00 */
[----:B------:R-:W-:Y:S06]  /*0460*/  BRA.U !UP2, `(.L_x_8) ;  /* 0x000000010a207547 */ /* 0x000fec000b800000 */
[----:B------:R-:W-:Y:S01]  /*0470*/  UISETP.NE.U32.AND UP1, UPT, UR8, URZ, UPT ;  /* 0x000000ff0800728c */ /* 0x000fe2000bf25070 */
[----:B-----5:R-:W-:Y:S01]  /*0480*/  FSETP.NEU.AND P0, PT, R41, RZ, PT ;  /* 0x000000ff2900720b */ /* 0x020fe20003f0d000 */
[----:B------:R-:W-:Y:S02]  /*0490*/  USEL UR4, URZ, 0xffffffff, UP0 ;  /* 0xffffffffff047887 */ /* 0x000fe40008000000 */
[----:B------:R-:W-:-:S10]  /*04a0*/  UISETP.NE.AND.EX UP1, UPT, UR9, URZ, UPT, UP1 ;  /* 0x000000ff0900728c */ /* 0x000fd4000bf25310 */
[----:B------:R-:W-:Y:S01]  /*04b0*/  VOTEU.ANY UP0, P0 ;  /* 0x0000000000ff7886 */ /* 0x000fe20000000100 */
[----:B------:R-:W-:-:S04]  /*04c0*/  @!UP1 USEL UR4, URZ, 0xffffffff, UP0 ;  /* 0xffffffffff049887 */ /* 0x000fc80008000000 */
[----:B------:R-:W-:-:S04]  /*04d0*/  ULOP3.LUT UR4, UR4, 0x1, URZ, 0xc0, !UPT ;  /* 0x0000000104047892 */ /* 0x000fc8000f8ec0ff */
[----:B------:R-:W-:-:S11]  /*04e0*/  UISETP.NE.U32.AND UP3, UPT, UR4, 0x1, UPT ;  /* 0x000000010400788c */ /* 0x000fd6000bf65070 */
.L_x_8:
[----:B-1----:R-:W1:Y:S01]  /*04f0*/  SHFL.IDX PT, R2, R82, RZ, 0x1f ;  /* 0x00001fff52027589 */ /* 0x002e6200000e0000 */
[----:B------:R-:W-:-:S04]  /*0500*/  UISETP.NE.AND UP0, UPT, UR17, 0x2, UPT ;  /* 0x000000021100788c */ /* 0x000fc8000bf05270 */
[----:B------:R-:W-:Y:S01]  /*0510*/  USEL UR48, URZ, 0x1, UP0 ;  /* 0x00000001ff307887 */ /* 0x000fe20008000000 */
[----:B-1----:R-:W-:-:S13]  /*0520*/  ISETP.NE.AND P0, PT, R2, RZ, PT ;  /* 0x000000ff0200720c */ /* 0x002fda0003f05270 */
[----:B------:R-:W-:Y:S05]  /*0530*/  @P0 BRA `(.L_x_9) ;  /* 0x0000000000580947 */ /* 0x000fea0003800000 */
[----:B------:R-:W1:Y:S01]  /*0540*/  S2UR UR4, SR_CgaCtaId ;  /* 0x00000000000479c3 */ /* 0x000e620000008800 */
[----:B------:R-:W-:Y:S01]  /*0550*/  UMOV UR5, 0x400 ;  /* 0x0000040000057882 */ /* 0x000fe20000000000 */
[----:B------:R-:W-:Y:S01]  /*0560*/  UMOV UR8, 0x1 ;  /* 0x0000000100087882 */ /* 0x000fe20000000000 */
[----:B------:R-:W-:Y:S01]  /*0570*/  UMOV UR6, 0x3 ;  /* 0x0000000300067882 */ /* 0x000fe20000000000 */
[----:B------:R-:W-:-:S04]  /*0580*/  UIADD3 UR8, UPT, UPT, -UR8, 0x100000, URZ ;  /* 0x0010000008087890 */ /* 0x000fc8000fffe1ff */
[----:B------:R-:W-:Y:S02]  /*0590*/  USHF.L.U32 UR9, UR8, 0xb, URZ ;  /* 0x0000000b08097899 */ /* 0x000fe400080006ff */
[----:B------:R-:W-:Y:S02]  /*05a0*/  USHF.L.U32 UR8, UR8, 0x1, URZ ;  /* 0x0000000108087899 */ /* 0x000fe400080006ff */
[----:B------:R-:W-:-:S04]  /*05b0*/  UIADD3 UR6, UPT, UPT, -UR6, 0x100000, URZ ;  /* 0x0010000006067890 */ /* 0x000fc8000fffe1ff */
[----:B------:R-:W-:Y:S02]  /*05c0*/  USHF.L.U32 UR7, UR6, 0xb, URZ ;  /* 0x0000000b06077899 */ /* 0x000fe400080006ff */
[----:B------:R-:W-:Y:S01]  /*05d0*/  USHF.L.U32 UR6, UR6, 0x1, URZ ;  /* 0x0000000106067899 */ /* 0x000fe200080006ff */
[----:B------:R-:W-:Y:S01]  /*05e0*/  ELECT P0, URZ, PT ;  /* 0x0000000000ff782f */ /* 0x000fe20003800000 */
[----:B-1----:R-:W-:Y:S01]  /*05f0*/  ULEA UR4, UR4, UR5, 0x18 ;  /* 0x0000000504047291 */ /* 0x002fe2000f8ec0ff */
[----:B------:R-:W1:Y:S11]  /*0600*/  FENCE.VIEW.ASYNC.S ;  /* 0x00000000000073c6 */ /* 0x000e760000000000 */
[----:B-1----:R1:W3:Y:S01]  /*0610*/  SYNCS.EXCH.64 URZ, [UR4], UR8 ;  /* 0x0000000804ff75b2 */ /* 0x0022e20008000100 */
[----:B------:R1:W4:Y:S01]  /*0620*/  SYNCS.EXCH.64 URZ, [UR4+0x20], UR6 ;  /* 0x0000200604ff75b2 */ /* 0x0003220008000100 */
[----:B------:R1:W1:Y:S01]  /*0630*/  SYNCS.EXCH.64 URZ, [UR4+0x8], UR8 ;  /* 0x0000080804ff75b2 */ /* 0x0002620008000100 */
[----:B------:R1:W1:Y:S01]  /*0640*/  SYNCS.EXCH.64 URZ, [UR4+0x28], UR6 ;  /* 0x0000280604ff75b2 */ /* 0x0002620008000100 */
[----:B------:R1:W1:Y:S01]  /*0650*/  SYNCS.EXCH.64 URZ, [UR4+0x10], UR8 ;  /* 0x0000100804ff75b2 */ /* 0x0002620008000100 */
[----:B------:R1:W1:Y:S01]  /*0660*/  SYNCS.EXCH.64 URZ, [UR4+0x30], UR6 ;  /* 0x0000300604ff75b2 */ /* 0x0002620008000100 */
[----:B------:R1:W1:Y:S01]  /*0670*/  SYNCS.EXCH.64 URZ, [UR4+0x18], UR8 ;  /* 0x0000180804ff75b2 */ /* 0x0002620008000100 */
[----:B------:R1:W1:Y:S01]  /*0680*/  SYNCS.EXCH.64 URZ, [UR4+0x38], UR6 ;  /* 0x0000380604ff75b2 */ /* 0x0002620008000100 */
[----:B------:R-:W-:Y:S01]  /*0690*/  NOP ;  /* 0x0000000000007918 */ /* 0x000fe20000000000 */
.L_x_9:
[----:B------:R-:W2:Y:S01]  /*06a0*/  SHFL.IDX PT, R2, R82, RZ, 0x1f ;  /* 0x00001fff52027589 */ /* 0x000ea200000e0000 */
[----:B------:R-:W-:Y:S01]  /*06b0*/  NOP ;  /* 0x0000000000007918 */ /* 0x000fe20000000000 */
[----:B--2---:R-:W-:-:S13]  /*06c0*/  ISETP.NE.AND P0, PT, R2, 0x1, PT ;  /* 0x000000010200780c */ /* 0x004fda0003f05270 */
[----:B------:R-:W-:Y:S05]  /*06d0*/  @P0 BRA `(.L_x_10) ;  /* 0x0000000000580947 */ /* 0x000fea0003800000 */
[----:B-1----:R-:W1:Y:S01]  /*06e0*/  S2UR UR4, SR_CgaCtaId ;  /* 0x00000000000479c3 */ /* 0x002e620000008800 */
        /* <DEDUP_REMOVED lines=12> */
[----:B-1----:R2:W1:Y:S01]  /*07b0*/  SYNCS.EXCH.64 URZ, [UR4+0x40], UR8 ;  /* 0x0000400804ff75b2 */ /* 0x0024620008000100 */
[----:B------:R2:W1:Y:S01]  /*07c0*/  SYNCS.EXCH.64 URZ, [UR4+0x60], UR6 ;  /* 0x0000600604ff75b2 */ /* 0x0004620008000100 */
[----:B------:R2:W1:Y:S01]  /*07d0*/  SYNCS.EXCH.64 URZ, [UR4+0x48], UR8 ;  /* 0x0000480804ff75b2 */ /* 0x0004620008000100 */
[----:B------:R2:W1:Y:S01]  /*07e0*/  SYNCS.EXCH.64 URZ, [UR4+0x68], UR6 ;  /* 0x0000680604ff75b2 */ /* 0x0004620008000100 */
[----:B------:R2:W1:Y:S01]  /*07f0*/  SYNCS.EXCH.64 URZ, [UR4+0x50], UR8 ;  /* 0x0000500804ff75b2 */ /* 0x0004620008000100 */
[----:B------:R2:W1:Y:S01]  /*0800*/  SYNCS.EXCH.64 URZ, [UR4+0x70], UR6 ;  /* 0x0000700604ff75b2 */ /* 0x0004620008000100 */
[----:B------:R2:W1:Y:S01]  /*0810*/  SYNCS.EXCH.64 URZ, [UR4+0x58], UR8 ;  /* 0x0000580804ff75b2 */ /* 0x0004620008000100 */
[----:B------:R2:W1:Y:S02]  /*0820*/  SYNCS.EXCH.64 URZ, [UR4+0x78], UR6 ;  /* 0x0000780604ff75b2 */ /* 0x0004640008000100 */
[----:B--2---:R-:W-:Y:S01]  /*0830*/  NOP ;  /* 0x0000000000007918 */ /* 0x004fe20000000000 */
.L_x_10:
[----:B------:R-:W2:Y:S01]  /*0840*/  SHFL.IDX PT, R2, R82, RZ, 0x1f ;  /* 0x00001fff52027589 */ /* 0x000ea200000e0000 */
[----:B------:R-:W-:Y:S01]  /*0850*/  NOP ;  /* 0x0000000000007918 */ /* 0x000fe20000000000 */
[----:B--2---:R-:W-:-:S13]  /*0860*/  ISETP.NE.AND P0, PT, R2, 0x3, PT ;  /* 0x000000030200780c */ /* 0x004fda0003f05270 */
[----:B------:R-:W-:Y:S05]  /*0870*/  @P0 BRA `(.L_x_11) ;  /* 0x0000000000300947 */ /* 0x000fea0003800000 */
[----:B-1----:R-:W1:Y:S01]  /*0880*/  S2UR UR4, SR_CgaCtaId ;  /* 0x00000000000479c3 */ /* 0x002e620000008800 */
[----:B------:R-:W-:Y:S01]  /*0890*/  UMOV UR6, 0x400 ;  /* 0x0000040000067882 */ /* 0x000fe20000000000 */
[----:B------:R-:W-:Y:S01]  /*08a0*/  UMOV UR5, 0x20 ;  /* 0x0000002000057882 */ /* 0x000fe20000000000 */
[----:B------:R-:W-:Y:S01]  /*08b0*/  ELECT P0, URZ, PT ;  /* 0x0000000000ff782f */ /* 0x000fe20003800000 */
[----:B-1----:R-:W-:Y:S02]  /*08c0*/  ULEA UR6, UR4, UR6, 0x18 ;  /* 0x0000000604067291 */ /* 0x002fe4000f8ec0ff */
[----:B------:R-:W-:-:S04]  /*08d0*/  UIADD3 UR4, UPT, UPT, -UR5, 0x100000, URZ ;  /* 0x0010000005047890 */ /* 0x000fc8000fffe1ff */
[----:B------:R-:W-:Y:S02]  /*08e0*/  USHF.L.U32 UR5, UR4, 0xb, URZ ;  /* 0x0000000b04057899 */ /* 0x000fe400080006ff */
[----:B------:R-:W-:Y:S01]  /*08f0*/  USHF.L.U32 UR4, UR4, 0x1, URZ ;  /* 0x0000000104047899 */ /* 0x000fe200080006ff */
[----:B------:R-:W1:Y:S11]  /*0900*/  FENCE.VIEW.ASYNC.S ;  /* 0x00000000000073c6 */ /* 0x000e760000000000 */
[----:B-1----:R2:W1:Y:S01]  /*0910*/  SYNCS.EXCH.64 URZ, [UR6+0x80], UR4 ;  /* 0x0000800406ff75b2 */ /* 0x0024620008000100 */
[----:B------:R2:W1:Y:S02]  /*0920*/  SYNCS.EXCH.64 URZ, [UR6+0x88], UR4 ;  /* 0x0000880406ff75b2 */ /* 0x0004640008000100 */
[----:B--2---:R-:W-:Y:S01]  /*0930*/  NOP ;  /* 0x0000000000007918 */ /* 0x004fe20000000000 */
.L_x_11:
[----:B------:R-:W2:Y:S01]  /*0940*/  SHFL.IDX PT, R2, R82, RZ, 0x1f ;  /* 0x00001fff52027589 */ /* 0x000ea200000e0000 */
[----:B------:R-:W-:Y:S01]  /*0950*/  NOP ;  /* 0x0000000000007918 */ /* 0x000fe20000000000 */
[----:B--2---:R-:W-:-:S13]  /*0960*/  ISETP.NE.AND P0, PT, R2, 0x4, PT ;  /* 0x000000040200780c */ /* 0x004fda0003f05270 */
[----:B------:R-:W-:Y:S05]  /*0970*/  @P0 BRA `(.L_x_12) ;  /* 0x00000000004c0947 */ /* 0x000fea0003800000 */
[----:B-1----:R-:W1:Y:S01]  /*0980*/  S2UR UR6, SR_CgaCtaId ;  /* 0x00000000000679c3 */ /* 0x002e620000008800 */
[----:B------:R-:W-:Y:S01]  /*0990*/  UMOV UR4, 0x3a0 ;  /* 0x000003a000047882 */ /* 0x000fe20000000000 */
[----:B------:R-:W-:Y:S01]  /*09a0*/  UMOV UR5, 0x400 ;  /* 0x0000040000057882 */ /* 0x000fe20000000000 */
[----:B------:R-:W-:Y:S01]  /*09b0*/  USEL UR4, UR4, 0x320, UP3 ;  /* 0x0000032004047887 */ /* 0x000fe20009800000 */
[----:B------:R-:W-:Y:S01]  /*09c0*/  UMOV UR8, 0x1 ;  /* 0x0000000100087882 */ /* 0x000fe20000000000 */
[----:B------:R-:W-:Y:S01]  /*09d0*/  ELECT P0, URZ, PT ;  /* 0x0000000000ff782f */ /* 0x000fe20003800000 */
[----:B------:R-:W-:-:S04]  /*09e0*/  UIADD3 UR8, UPT, UPT, -UR8, 0x100000, URZ ;  /* 0x0010000008087890 */ /* 0x000fc8000fffe1ff */
[----:B------:R-:W-:Y:S02]  /*09f0*/  USHF.L.U32 UR9, UR8, 0xb, URZ ;  /* 0x0000000b08097899 */ /* 0x000fe400080006ff */
[----:B------:R-:W-:Y:S02]  /*0a00*/  USHF.L.U32 UR8, UR8, 0x1, URZ ;  /* 0x0000000108087899 */ /* 0x000fe400080006ff */
[----:B-1----:R-:W-:Y:S02]  /*0a10*/  ULEA UR6, UR6, UR5, 0x18 ;  /* 0x0000000506067291 */ /* 0x002fe4000f8ec0ff */
[----:B------:R-:W-:-:S04]  /*0a20*/  UIADD3 UR4, UPT, UPT, -UR4, 0x100000, URZ ;  /* 0x0010000004047890 */ /* 0x000fc8000fffe1ff */
[----:B------:R-:W-:Y:S02]  /*0a30*/  USHF.L.U32 UR5, UR4, 0xb, URZ ;  /* 0x0000000b04057899 */ /* 0x000fe400080006ff */
[----:B------:R-:W-:Y:S01]  /*0a40*/  USHF.L.U32 UR4, UR4, 0x1, URZ ;  /* 0x0000000104047899 */ /* 0x000fe200080006ff */
[----:B------:R-:W1:Y:S03]  /*0a50*/  FENCE.VIEW.ASYNC.S ;  /* 0x00000000000073c6 */ /* 0x000e660000000000 */
[----:B-1----:R2:W1:Y:S08]  /*0a60*/  SYNCS.EXCH.64 URZ, [UR6+0x90], UR8 ;  /* 0x0000900806ff75b2 */ /* 0x0024700008000100 */
[----:B------:R2:W1:Y:S01]  /*0a70*/  SYNCS.EXCH.64 URZ, [UR6+0xa0], UR4 ;  /* 0x0000a00406ff75b2 */ /* 0x0004620008000100 */
[----:B------:R2:W1:Y:S01]  /*0a80*/  SYNCS.EXCH.64 URZ, [UR6+0x98], UR8 ;  /* 0x0000980806ff75b2 */ /* 0x0004620008000100 */
[----:B------:R2:W1:Y:S02]  /*0a90*/  SYNCS.EXCH.64 URZ, [UR6+0xa8], UR4 ;  /* 0x0000a80406ff75b2 */ /* 0x0004640008000100 */
[----:B--2---:R-:W-:Y:S01]  /*0aa0*/  NOP ;  /* 0x0000000000007918 */ /* 0x004fe20000000000 */
.L_x_12:
        /* <DEDUP_REMOVED lines=26> */
.L_x_13:
[----:B------:R-:W2:Y:S01]  /*0c50*/  SHFL.IDX PT, R2, R82, RZ, 0x1f ;  /* 0x00001fff52027589 */ /* 0x000ea200000e0000 */
[----:B------:R-:W-:Y:S01]  /*0c60*/  NOP ;  /* 0x0000000000007918 */ /* 0x000fe20000000000 */
[----:B--2---:R-:W-:-:S13]  /*0c70*/  ISETP.NE.AND P0, PT, R2, 0x3, PT ;  /* 0x000000030200780c */ /* 0x004fda0003f05270 */
[----:B------:R-:W-:Y:S05]  /*0c80*/  @P0 BRA `(.L_x_14) ;  /* 0x0000000000380947 */ /* 0x000fea0003800000 */
[----:B------:R-:W2:Y:S01]  /*0c90*/  S2UR UR5, SR_CgaCtaId ;  /* 0x00000000000579c3 */ /* 0x000ea20000008800 */
[----:B-1----:R-:W-:Y:S01]  /*0ca0*/  UMOV UR4, 0x400 ;  /* 0x0000040000047882 */ /* 0x002fe20000000000 */
[----:B------:R-:W-:Y:S01]  /*0cb0*/  UMOV UR6, 0x20 ;  /* 0x0000002000067882 */ /* 0x000fe20000000000 */
[----:B------:R-:W-:Y:S01]  /*0cc0*/  ELECT P0, URZ, PT ;  /* 0x0000000000ff782f */ /* 0x000fe20003800000 */
[----:B------:R-:W-:-:S04]  /*0cd0*/  UIADD3 UR6, UPT, UPT, -UR6, 0x100000, URZ ;  /* 0x0010000006067890 */ /* 0x000fc8000fffe1ff */
[----:B------:R-:W-:Y:S02]  /*0ce0*/  USHF.L.U32 UR7, UR6, 0xb, URZ ;  /* 0x0000000b06077899 */ /* 0x000fe400080006ff */
[----:B------:R-:W-:Y:S02]  /*0cf0*/  USHF.L.U32 UR6, UR6, 0x1, URZ ;  /* 0x0000000106067899 */ /* 0x000fe400080006ff */
[----:B--2---:R-:W-:Y:S01]  /*0d00*/  ULEA UR4, UR5, UR4, 0x18 ;  /* 0x0000000405047291 */ /* 0x004fe2000f8ec0ff */
[----:B------:R-:W1:Y:S11]  /*0d10*/  FENCE.VIEW.ASYNC.S ;  /* 0x00000000000073c6 */ /* 0x000e760000000000 */
[----:B-1----:R2:W1:Y:S01]  /*0d20*/  SYNCS.EXCH.64 URZ, [UR4+0xf0], UR6 ;  /* 0x0000f00604ff75b2 */ /* 0x0024620008000100 */
[----:B------:R2:W1:Y:S01]  /*0d30*/  SYNCS.EXCH.64 URZ, [UR4+0x100], UR6 ;  /* 0x0001000604ff75b2 */ /* 0x0004620008000100 */
[----:B------:R2:W1:Y:S01]  /*0d40*/  SYNCS.EXCH.64 URZ, [UR4+0xf8], UR6 ;  /* 0x0000f80604ff75b2 */ /* 0x0004620008000100 */
[----:B------:R2:W1:Y:S02]  /*0d50*/  SYNCS.EXCH.64 URZ, [UR4+0x108], UR6 ;  /* 0x0001080604ff75b2 */ /* 0x0004640008000100 */
[----:B--2---:R-:W-:Y:S01]  /*0d60*/  NOP ;  /* 0x0000000000007918 */ /* 0x004fe20000000000 */
.L_x_14:
[----:B-1----:R-:W1:Y:S01]  /*0d70*/  LDCU UR4, c[0x0][0x36c] ;  /* 0x00006d80ff0477ac */ /* 0x002e620008000800 */
[----:B------:R-:W-:Y:S01]  /*0d80*/  ISETP.NE.OR P3, PT, R0, 0x2, !P3 ;  /* 0x000000020000780c */ /* 0x000fe20005f65670 */
[----:B------:R-:W-:Y:S01]  /*0d90*/  NOP ;  /* 0x0000000000007918 */ /* 0x000fe20000000000 */
[----:B------:R-:W-:Y:S01]  /*0da0*/  LOP3.LUT R0, R94, 0x1f, RZ, 0xc0, !PT ;  /* 0x0000001f5e007812 */ /* 0x000fe200078ec0ff */
[----:B------:R-:W-:Y:S02]  /*0db0*/  UISETP.NE.AND UP4, UPT, UR17, URZ, UPT ;  /* 0x000000ff1100728c */ /* 0x000fe4000bf85270 */
[----:B-1----:R-:W-:-:S09]  /*0dc0*/  UISETP.EQ.U32.AND UP5, UPT, UR4, 0x1, UPT ;  /* 0x000000010400788c */ /* 0x002fd2000bfa2070 */
[----:B------:R-:W-:Y:S05]  /*0dd0*/  BRA.U !UP5, `(.L_x_15) ;  /* 0x000000010d087547 */ /* 0x000fea000b800000 */
[----:B---34-:R-:W-:Y:S01]  /*0de0*/  UCGABAR_ARV ;  /* 0x00000000000079c7 */ /* 0x018fe20008000000 */
[----:B------:R-:W-:Y:S05]  /*0df0*/  BRA `(.L_x_16) ;  /* 0x0000000000047947 */ /* 0x000fea0003800000 */
.L_x_15:
[----:B---34-:R-:W-:Y:S01]  /*0e00*/  NOP ;  /* 0x0000000000007918 */ /* 0x018fe20000000000 */
.L_x_16:
[----:B------:R-:W1:Y:S01]  /*0e10*/  S2UR UR16, SR_CTAID.X ;  /* 0x00000000001079c3 */ /* 0x000e620000002500 */
[----:B------:R-:W-:-:S05]  /*0e20*/  CS2R.32 R84, SR_CgaSize ;  /* 0x0000000000547805 */ /* 0x000fca0000008a00 */
[----:B------:R-:W-:-:S05]  /*0e30*/  IMAD R84, R84, -0xa0, RZ ;  /* 0xffffff6054547824 */ /* 0x000fca00078e02ff */
[----:B------:R-:W-:-:S14]  /*0e40*/  R2UR UR5, R84 ;  /* 0x00000000540572ca */ /* 0x000fdc00000e0000 */
[----:B------:R-:W2:Y:S01]  /*0e50*/  LDCU UR5, c[0x0][UR5+0x2b0] ;  /* 0x00005600050577ac */ /* 0x000ea20008000800 */
[----:B------:R-:W-:-:S05]  /*0e60*/  CS2R.32 R84, SR_CgaSize ;  /* 0x0000000000547805 */ /* 0x000fca0000008a00 */
[----:B------:R-:W-:-:S05]  /*0e70*/  IMAD R84, R84, -0xa0, RZ ;  /* 0xffffff6054547824 */ /* 0x000fca00078e02ff */
[----:B------:R-:W-:-:S14]  /*0e80*/  R2UR UR4, R84 ;  /* 0x00000000540472ca */ /* 0x000fdc00000e0000 */
[----:B------:R-:W3:Y:S01]  /*0e90*/  LDCU UR4, c[0x0][UR4+0x2b4] ;  /* 0x00005680040477ac */ /* 0x000ee20008000800 */
[----:B------:R-:W4:Y:S01]  /*0ea0*/  S2UR UR20, SR_CTAID.Y ;  /* 0x00000000001479c3 */ /* 0x000f220000002600 */
[----:B------:R-:W-:-:S05]  /*0eb0*/  CS2R.32 R84, SR_CgaSize ;  /* 0x0000000000547805 */ /* 0x000fca0000008a00 */
[----:B------:R-:W-:-:S05]  /*0ec0*/  IMAD R84, R84, -0xa0, RZ ;  /* 0xffffff6054547824 */ /* 0x000fca00078e02ff */
[----:B------:R-:W-:-:S14]  /*0ed0*/  R2UR UR7, R84 ;  /* 0x00000000540772ca */ /* 0x000fdc00000e0000 */
[----:B------:R-:W3:Y:S01]  /*0ee0*/  LDCU UR7, c[0x0][UR7+0x2a0] ;  /* 0x00005400070777ac */ /* 0x000ee20008000800 */
[----:B------:R-:W-:-:S05]  /*0ef0*/  CS2R.32 R84, SR_CgaSize ;  /* 0x0000000000547805 */ /* 0x000fca0000008a00 */
[----:B------:R-:W-:-:S05]  /*0f00*/  IMAD R84, R84, -0xa0, RZ ;  /* 0xffffff6054547824 */ /* 0x000fca00078e02ff */
[----:B------:R-:W-:-:S14]  /*0f10*/  R2UR UR8, R84 ;  /* 0x00000000540872ca */ /* 0x000fdc00000e0000 */
[----:B------:R-:W3:Y:S01]  /*0f20*/  LDCU UR8, c[0x0][UR8+0x2a4] ;  /* 0x00005480080877ac */ /* 0x000ee20008000800 */
[----:B------:R-:W3:Y:S01]  /*0f30*/  S2UR UR9, SR_CgaCtaId ;  /* 0x00000000000979c3 */ /* 0x000ee20000008800 */
[----:B------:R-:W3:Y:S01]  /*0f40*/  LDCU UR21, c[0x0][0xb24] ;  /* 0x00016480ff1577ac */ /* 0x000ee20008000800 */
[----:B------:R-:W3:Y:S01]  /*0f50*/  LDCU UR42, c[0x0][0xb24] ;  /* 0x00016480ff2a77ac */ /* 0x000ee20008000800 */
[----:B-1----:R-:W-:Y:S01]  /*0f60*/  I2FP.F32.U32 R3, UR16 ;  /* 0x0000001000037c45 */ /* 0x002fe20008201000 */
[----:B------:R-:W1:Y:S04]  /*0f70*/  LDCU UR29, c[0x0][0xb30] ;  /* 0x00016600ff1d77ac */ /* 0x000e680008000800 */
[----:B--2---:R-:W-:Y:S01]  /*0f80*/  FMUL R3, R3, UR5 ;  /* 0x0000000503037c20 */ /* 0x004fe20008400000 */
[----:B------:R-:W-:Y:S01]  /*0f90*/  UMOV UR34, 0x5 ;  /* 0x0000000500227882 */ /* 0x000fe20000000000 */
[----:B----4-:R-:W-:-:S04]  /*0fa0*/  I2FP.F32.U32 R2, UR20 ;  /* 0x0000001400027c45 */ /* 0x010fc80008201000 */
[----:B------:R-:W2:Y:S01]  /*0fb0*/  F2I.U32.TRUNC.NTZ R3, R3 ;  /* 0x0000000300037305 */ /* 0x000ea2000020f000 */
[----:B---3--:R-:W-:Y:S01]  /*0fc0*/  FMUL R2, R2, UR4 ;  /* 0x0000000402027c20 */ /* 0x008fe20008400000 */
[----:B------:R-:W-:Y:S02]  /*0fd0*/  ULOP3.LUT UR5, UR9, 0x2, URZ, 0xc0, !UPT ;  /* 0x0000000209057892 */ /* 0x000fe4000f8ec0ff */
[----:B------:R-:W-:-:S04]  /*0fe0*/  ULOP3.LUT UR50, UR9, 0x1, URZ, 0xc0, !UPT ;  /* 0x0000000109327892 */ /* 0x000fc8000f8ec0ff */
[----:B------:R-:W3:Y:S01]  /*0ff0*/  F2I.U32.TRUNC.NTZ R2, R2 ;  /* 0x0000000200027305 */ /* 0x000ee2000020f000 */
[----:B------:R-:W-:Y:S02]  /*1000*/  UISETP.GT.U32.AND UP0, UPT, UR5, 0xffff, UPT ;  /* 0x0000ffff0500788c */ /* 0x000fe4000bf04070 */
[----:B------:R-:W-:Y:S02]  /*1010*/  UISETP.GT.U32.AND UP1, UPT, UR50, 0xffff, UPT ;  /* 0x0000ffff3200788c */ /* 0x000fe4000bf24070 */
[----:B------:R-:W-:Y:S01]  /*1020*/  USEL UR26, UR5, 0xffff, !UP0 ;  /* 0x0000ffff051a7887 */ /* 0x000fe2000c000000 */
[----:B--2---:R-:W-:Y:S01]  /*1030*/  R2UR UR4, R3 ;  /* 0x00000000030472ca */ /* 0x004fe200000e0000 */
[----:B------:R-:W-:Y:S02]  /*1040*/  USHF.R.U32.HI UR32, URZ, 0x1, UR9 ;  /* 0x00000001ff207899 */ /* 0x000fe40008011609 */
[----:B------:R-:W-:Y:S02]  /*1050*/  USHF.L.U32 UR31, UR9, 0xa, URZ ;  /* 0x0000000a091f7899 */ /* 0x000fe400080006ff */
[----:B------:R-:W-:-:S02]  /*1060*/  USHF.L.U32 UR30, UR9, 0xd, URZ ;  /* 0x0000000d091e7899 */ /* 0x000fc400080006ff */
[----:B------:R-:W-:Y:S01]  /*1070*/  USEL UR27, UR50, 0xffff, !UP1 ;  /* 0x0000ffff321b7887 */ /* 0x000fe2000c800000 */
[----:B---3--:R-:W-:Y:S02]  /*1080*/  R2UR UR6, R2 ;  /* 0x00000000020672ca */ /* 0x008fe400000e0000 */
[----:B------:R-:W-:-:S03]  /*1090*/  PRMT R2, RZ, 0x7610, R2 ;  /* 0x00007610ff027816 */ /* 0x000fc60000000002 */
[----:B------:R-:W-:-:S04]  /*10a0*/  UIADD3 UR5, UPT, UPT, -UR4, URZ, URZ ;  /* 0x000000ff04057290 */ /* 0x000fc8000fffe1ff */
[----:B------:R-:W-:-:S04]  /*10b0*/  UIMAD UR5, UR7, UR5, UR16 ;  /* 0x00000005070572a4 */ /* 0x000fc8000f8e0210 */
[----:B------:R-:W-:Y:S02]  /*10c0*/  UIADD3 UR4, UPT, UPT, -UR6, URZ, URZ ;  /* 0x000000ff06047290 */ /* 0x000fe4000fffe1ff */
[----:B------:R-:W-:Y:S02]  /*10d0*/  IMAD.U32 R84, RZ, RZ, UR5 ;  /* 0x00000005ff547e24 */ /* 0x000fe4000f8e00ff */
[----:B------:R-:W-:-:S06]  /*10e0*/  UIMAD UR4, UR8, UR4, UR20 ;  /* 0x00000004080472a4 */ /* 0x000fcc000f8e0214 */
[----:B------:R-:W-:Y:S01]  /*10f0*/  IMAD.U32 R83, RZ, RZ, UR4 ;  /* 0x00000004ff537e24 */ /* 0x000fe2000f8e00ff */
[----:B-1----:R-:W-:Y:S06]  /*1100*/  BRA.U UP4, `(.L_x_17) ;  /* 0x0000000104447547 */ /* 0x002fec000b800000 */
[----:B------:R-:W-:Y:S02]  /*1110*/  R2UR UR4, R83 ;  /* 0x00000000530472ca */ /* 0x000fe400000e0000 */
[----:B------:R-:W-:-:S11]  /*1120*/  R2UR UR6, R84 ;  /* 0x00000000540672ca */ /* 0x000fd600000e0000 */
[----:B------:R-:W-:Y:S02]  /*1130*/  UISETP.NE.AND UP0, UPT, UR4, URZ, UPT ;  /* 0x000000ff0400728c */ /* 0x000fe4000bf05270 */
[----:B------:R-:W-:Y:S02]  /*1140*/  UISETP.NE.AND UP1, UPT, UR4, 0x1, UPT ;  /* 0x000000010400788c */ /* 0x000fe4000bf25270 */
[----:B------:R-:W-:Y:S02]  /*1150*/  UISETP.NE.AND UP2, UPT, UR6, URZ, UP0 ;  /* 0x000000ff0600728c */ /* 0x000fe40008745270 */
[----:B------:R-:W-:Y:S02]  /*1160*/  USEL UR4, URZ, 0x2, UP0 ;  /* 0x00000002ff047887 */ /* 0x000fe40008000000 */
[----:B------:R-:W-:Y:S02]  /*1170*/  USEL UR8, URZ, 0x1, UP2 ;  /* 0x00000001ff087887 */ /* 0x000fe40009000000 */
[----:B------:R-:W-:-:S02]  /*1180*/  UISETP.NE.AND UP2, UPT, UR6, URZ, UPT ;  /* 0x000000ff0600728c */ /* 0x000fc4000bf45270 */
[----:B------:R-:W-:Y:S02]  /*1190*/  USEL UR5, URZ, 0x4, UP1 ;  /* 0x00000004ff057887 */ /* 0x000fe40008800000 */
[----:B------:R-:W-:Y:S02]  /*11a0*/  UISETP.NE.AND UP0, UPT, UR6, 0x1, UPT ;  /* 0x000000010600788c */ /* 0x000fe4000bf05270 */
[----:B------:R-:W-:Y:S02]  /*11b0*/  USEL UR6, URZ, 0x8, UP1 ;  /* 0x00000008ff067887 */ /* 0x000fe40008800000 */
[----:B------:R-:W-:Y:S02]  /*11c0*/  USEL UR7, UR5, 0x4, UP2 ;  /* 0x0000000405077887 */ /* 0x000fe40009000000 */
[----:B------:R-:W-:Y:S02]  /*11d0*/  USEL UR4, UR4, 0x2, UP0 ;  /* 0x0000000204047887 */ /* 0x000fe40008000000 */
[----:B------:R-:W-:-:S02]  /*11e0*/  USEL UR5, UR6, 0x8, UP0 ;  /* 0x0000000806057887 */ /* 0x000fc40008000000 */
[----:B------:R-:W-:-:S04]  /*11f0*/  UIADD3 UR4, UPT, UPT, UR4, UR7, UR8 ;  /* 0x0000000704047290 */ /* 0x000fc8000fffe008 */
[----:B------:R-:W-:-:S06]  /*1200*/  UIADD3 UR4, UPT, UPT, UR4, UR5, URZ ;  /* 0x0000000504047290 */ /* 0x000fcc000fffe0ff */
[----:B------:R-:W-:-:S07]  /*1210*/  IMAD.U32 R2, RZ, RZ, UR4 ;  /* 0x00000004ff027e24 */ /* 0x000fce000f8e00ff */
.L_x_17:
[----:B------:R-:W1:Y:S01]  /*1220*/  S2UR UR36, SR_CTAID.Z ;  /* 0x00000000002479c3 */ /* 0x000e620000002700 */
[----:B------:R-:W-:Y:S01]  /*1230*/  UISETP.GE.AND UP0, UPT, UR21, 0x1, UPT ;  /* 0x000000011500788c */ /* 0x000fe2000bf06270 */
[----:B------:R-:W-:-:S08]  /*1240*/  UMOV UR33, 0x3 ;  /* 0x0000000300217882 */ /* 0x000fd00000000000 */
[----:B------:R-:W-:Y:S05]  /*1250*/  BRA.U !UP0, `(.L_x_18) ;  /* 0x0000000108d47547 */ /* 0x000fea000b800000 */
[----:B------:R-:W2:Y:S01]  /*1260*/  LDCU.128 UR12, c[0x0][0xb10] ;  /* 0x00016200ff0c77ac */ /* 0x000ea20008000c00 */
[----:B------:R-:W3:Y:S01]  /*1270*/  LDCU UR6, c[0x0][0x370] ;  /* 0x00006e00ff0677ac */ /* 0x000ee20008000800 */
[----:B------:R-:W4:Y:S01]  /*1280*/  LDCU UR5, c[0x0][0x374] ;  /* 0x00006e80ff0577ac */ /* 0x000f220008000800 */
[----:B------:R-:W1:Y:S01]  /*1290*/  LDCU UR28, c[0x0][0xb0c] ;  /* 0x00016180ff1c77ac */ /* 0x000e620008000800 */
[----:B------:R-:W1:Y:S01]  /*12a0*/  LDCU UR4, c[0x0][0xb20] ;  /* 0x00016400ff0477ac */ /* 0x000e620008000800 */
[----:B------:R-:W1:Y:S01]  /*12b0*/  LDCU.64 UR8, c[0x0][0xb28] ;  /* 0x00016500ff0877ac */ /* 0x000e620008000a00 */
[----:B--2---:R-:W-:Y:S02]  /*12c0*/  UISETP.NE.AND UP0, UPT, UR14, 0x1, UPT ;  /* 0x000000010e00788c */ /* 0x004fe4000bf05270 */
[----:B----4-:R-:W-:Y:S02]  /*12d0*/  UIMAD.WIDE.U32 UR10, UR5, UR15, URZ ;  /* 0x0000000f050a72a5 */ /* 0x010fe4000f8e00ff */
[----:B---3--:R-:W-:-:S02]  /*12e0*/  UIMAD.WIDE.U32 UR22, UR6, UR12, URZ ;  /* 0x0000000c061672a5 */ /* 0x008fc4000f8e00ff */
[----:B-1----:R-:W-:Y:S02]  /*12f0*/  UISETP.NE.AND UP1, UPT, UR28, 0x1, UPT ;  /* 0x000000011c00788c */ /* 0x002fe4000bf25270 */
[----:B------:R-:W-:Y:S01]  /*1300*/  UISETP.NE.AND UP2, UPT, UR21, 0x1, UPT ;  /* 0x000000011500788c */ /* 0x000fe2000bf45270 */
[----:B------:R-:W-:Y:S02]  /*1310*/  UMOV UR10, UR11 ;  /* 0x0000000b000a7c82 */ /* 0x000fe40008000000 */
[----:B------:R-:W-:Y:S01]  /*1320*/  UMOV UR22, UR23 ;  /* 0x0000001700167c82 */ /* 0x000fe20008000000 */
[----:B------:R-:W-:Y:S02]  /*1330*/  @UP0 USHF.R.U32.HI UR5, URZ, UR4, UR10 ;  /* 0x00000004ff050299 */ /* 0x000fe4000801160a */
[----:B------:R-:W-:Y:S02]  /*1340*/  UIMAD.WIDE.U32 UR24, UR20, UR15, URZ ;  /* 0x0000000f141872a5 */ /* 0x000fe4000f8e00ff */
[----:B------:R-:W-:-:S02]  /*1350*/  UIMAD.WIDE.U32 UR10, UR5, UR8, URZ ;  /* 0x00000008050a72a5 */ /* 0x000fc4000f8e00ff */
[----:B------:R-:W-:Y:S02]  /*1360*/  @UP1 USHF.R.U32.HI UR6, URZ, UR13, UR22 ;  /* 0x0000000dff061299 */ /* 0x000fe40008011616 */
[----:B------:R-:W-:Y:S02]  /*1370*/  UIMAD.WIDE.U32 UR18, UR16, UR12, URZ ;  /* 0x0000000c101272a5 */ /* 0x000fe4000f8e00ff */
[----:B------:R-:W-:Y:S01]  /*1380*/  UIMAD.WIDE.U32 UR22, UR6, UR8, URZ ;  /* 0x00000008061672a5 */ /* 0x000fe2000f8e00ff */
[----:B------:R-:W-:Y:S01]  /*1390*/  UMOV UR24, UR25 ;  /* 0x0000001900187c82 */ /* 0x000fe20008000000 */
[----:B------:R-:W-:Y:S01]  /*13a0*/  UMOV UR10, UR11 ;  /* 0x0000000b000a7c82 */ /* 0x000fe20008000000 */
[----:B------:R-:W-:Y:S02]  /*13b0*/  USHF.R.U32.HI UR24, URZ, UR4, UR24 ;  /* 0x00000004ff187299 */ /* 0x000fe40008011618 */
[----:B------:R-:W-:Y:S02]  /*13c0*/  @UP2 USHF.R.U32.HI UR5, URZ, UR9, UR10 ;  /* 0x00000009ff052299 */ /* 0x000fe4000801160a */
[----:B------:R-:W-:Y:S01]  /*13d0*/  UMOV UR7, UR23 ;  /* 0x0000001700077c82 */ /* 0x000fe20008000000 */
[----:B------:R-:W-:Y:S01]  /*13e0*/  UMOV UR18, UR19 ;  /* 0x0000001300127c82 */ /* 0x000fe20008000000 */
[----:B------:R-:W-:-:S02]  /*13f0*/  @UP2 USHF.R.U32.HI UR6, URZ, UR9, UR7 ;  /* 0x00000009ff062299 */ /* 0x000fc40008011607 */
[----:B------:R-:W-:Y:S02]  /*1400*/  USHF.R.U32.HI UR18, URZ, UR13, UR18 ;  /* 0x0000000dff127299 */ /* 0x000fe40008011612 */
[----:B------:R-:W-:Y:S02]  /*1410*/  USEL UR4, UR20, UR24, !UP0 ;  /* 0x0000001814047287 */ /* 0x000fe4000c000000 */
[----:B------:R-:W-:Y:S02]  /*1420*/  UIMAD UR7, UR5, UR21, URZ ;  /* 0x00000015050772a4 */ /* 0x000fe4000f8e02ff */
[----:B------:R-:W-:Y:S02]  /*1430*/  USEL UR5, UR16, UR18, !UP1 ;  /* 0x0000001210057287 */ /* 0x000fe4000c800000 */
[----:B------:R-:W-:Y:S02]  /*1440*/  UIMAD UR12, UR6, UR21, URZ ;  /* 0x00000015060c72a4 */ /* 0x000fe4000f8e02ff */
[----:B------:R-:W-:-:S02]  /*1450*/  UISETP.GE.AND UP0, UPT, UR4, UR7, UPT ;  /* 0x000000070400728c */ /* 0x000fc4000bf06270 */
[----:B------:R-:W-:Y:S02]  /*1460*/  UIMAD.WIDE.U32 UR10, UR4, UR8, URZ ;  /* 0x00000008040a72a5 */ /* 0x000fe4000f8e00ff */
[----:B------:R-:W-:Y:S02]  /*1470*/  UISETP.GE.OR UP0, UPT, UR5, UR12, UP0 ;  /* 0x0000000c0500728c */ /* 0x000fe40008706670 */
[----:B------:R-:W-:Y:S02]  /*1480*/  UIMAD.WIDE.U32 UR12, UR5, UR8, URZ ;  /* 0x00000008050c72a5 */ /* 0x000fe4000f8e00ff */
[----:B------:R-:W-:Y:S01]  /*1490*/  UIADD3 UR10, UPT, UPT, -UR4, URZ, URZ ;  /* 0x000000ff040a7290 */ /* 0x000fe2000fffe1ff */
[----:B------:R-:W-:Y:S01]  /*14a0*/  UMOV UR8, UR11 ;  /* 0x0000000b00087c82 */ /* 0x000fe20008000000 */
[----:B------:R-:W-:Y:S02]  /*14b0*/  UIADD3 UR11, UPT, UPT, -UR5, URZ, URZ ;  /* 0x000000ff050b7290 */ /* 0x000fe4000fffe1ff */
[----:B------:R-:W-:-:S03]  /*14c0*/  USHF.R.U32.HI UR8, URZ, UR9, UR8 ;  /* 0x00000009ff087299 */ /* 0x000fc60008011608 */
[----:B------:R-:W-:Y:S01]  /*14d0*/  @!UP0 UMOV UR7, UR13 ;  /* 0x0000000d00078c82 */ /* 0x000fe20008000000 */
[----:B------:R-:W-:Y:S02]  /*14e0*/  UIMAD UR20, UR14, UR10, UR20 ;  /* 0x0000000a0e1472a4 */ /* 0x000fe4000f8e0214 */
[----:B------:R-:W-:Y:S02]  /*14f0*/  USEL UR8, UR4, UR8, !UP2 ;  /* 0x0000000804087287 */ /* 0x000fe4000d000000 */
[----:B------:R-:W-:Y:S02]  /*1500*/  @!UP0 USHF.R.U32.HI UR7, URZ, UR9, UR7 ;  /* 0x00000009ff078299 */ /* 0x000fe40008011607 */
[----:B------:R-:W-:Y:S02]  /*1510*/  UIADD3 UR9, UPT, UPT, -UR8, URZ, URZ ;  /* 0x000000ff08097290 */ /* 0x000fe4000fffe1ff */
[----:B------:R-:W-:Y:S02]  /*1520*/  @!UP0 USEL UR7, UR5, UR7, !UP2 ;  /* 0x0000000705078287 */ /* 0x000fe4000d000000 */
[----:B------:R-:W-:-:S02]  /*1530*/  UIMAD UR9, UR21, UR9, UR4 ;  /* 0x00000009150972a4 */ /* 0x000fc4000f8e0204 */
[----:B------:R-:W-:Y:S02]  /*1540*/  @!UP0 UIADD3 UR8, UPT, UPT, UR8, -UR7, URZ ;  /* 0x8000000708088290 */ /* 0x000fe4000fffe0ff */
[----:B------:R-:W-:Y:S02]  /*1550*/  @!UP0 UIMAD UR6, UR9, UR6, UR7 ;  /* 0x00000006090682a4 */ /* 0x000fe4000f8e0207 */
[----:B------:R-:W-:Y:S02]  /*1560*/  @!UP0 UIMAD UR4, UR8, UR21, UR5 ;  /* 0x00000015080482a4 */ /* 0x000fe4000f8e0205 */
[----:B------:R-:W-:Y:S02]  /*1570*/  UIMAD UR16, UR28, UR11, UR16 ;  /* 0x0000000b1c1072a4 */ /* 0x000fe4000f8e0210 */
[----:B------:R-:W-:Y:S01]  /*1580*/  UIMAD UR20, UR4, UR14, UR20 ;  /* 0x0000000e041472a4 */ /* 0x000fe2000f8e0214 */
[----:B------:R-:W-:Y:S02]  /*1590*/  @!UP0 UMOV UR5, UR6 ;  /* 0x0000000600058c82 */ /* 0x000fe40008000000 */
[----:B------:R-:W-:-:S12]  /*15a0*/  UIMAD UR16, UR5, UR28, UR16 ;  /* 0x0000001c051072a4 */ /* 0x000fd8000f8e0210 */
.L_x_18:
[----:B------:R-:W-:Y:S02]  /*15b0*/  UISETP.NE.AND UP1, UPT, UR29, 0x1, UPT ;  /* 0x000000011d00788c */ /* 0x000fe4000bf25270 */
[----:B------:R-:W-:Y:S02]  /*15c0*/  ULOP3.LUT UR27, UR27, 0xffff, URZ, 0xc0, !UPT ;  /* 0x0000ffff1b1b7892 */ /* 0x000fe4000f8ec0ff */
[----:B------:R-:W-:Y:S02]  /*15d0*/  ULOP3.LUT UR26, UR26, 0xffff, URZ, 0xc0, !UPT ;  /* 0x0000ffff1a1a7892 */ /* 0x000fe4000f8ec0ff */
[----:B------:R-:W-:Y:S02]  /*15e0*/  UISETP.NE.AND UP0, UPT, UR17, 0x2, UPT ;  /* 0x000000021100788c */ /* 0x000fe4000bf05270 */
[----:B------:R-:W-:Y:S02]  /*15f0*/  ULOP3.LUT UR31, UR31, 0x800, URZ, 0xc0, !UPT ;  /* 0x000008001f1f7892 */ /* 0x000fe4000f8ec0ff */
[----:B------:R-:W-:-:S02]  /*1600*/  ULOP3.LUT UR30, UR30, 0x2000, URZ, 0xc0, !UPT ;  /* 0x000020001e1e7892 */ /* 0x000fc4000f8ec0ff */
[----:B------:R-:W-:Y:S02]  /*1610*/  USHF.L.U32 UR27, UR34, UR27, URZ ;  /* 0x0000001b221b7299 */ /* 0x000fe400080006ff */
[----:B------:R-:W-:Y:S01]  /*1620*/  USHF.L.U32 UR26, UR33, UR26, URZ ;  /* 0x0000001a211a7299 */ /* 0x000fe200080006ff */
[----:B------:R-:W-:Y:S11]  /*1630*/  BRA.U UP1, `(.L_x_19) ;  /* 0x0000000101447547 */ /* 0x000ff6000b800000 */
[----:B------:R-:W2:Y:S01]  /*1640*/  LDCU.128 UR8, c[0x0][0xb10] ;  /* 0x00016200ff0877ac */ /* 0x000ea20008000c00 */
[----:B------:R-:W3:Y:S01]  /*1650*/  LDCU UR12, c[0x0][0xb0c] ;  /* 0x00016180ff0c77ac */ /* 0x000ee20008000800 */
[----:B------:R-:W4:Y:S01]  /*1660*/  LDCU UR13, c[0x0][0xb20] ;  /* 0x00016400ff0d77ac */ /* 0x000f220008000800 */
[----:B--2---:R-:W-:Y:S02]  /*1670*/  UIMAD.WIDE.U32 UR6, UR16, UR8, URZ ;  /* 0x00000008100672a5 */ /* 0x004fe4000f8e00ff */
[----:B------:R-:W-:Y:S02]  /*1680*/  UIMAD.WIDE.U32 UR4, UR20, UR11, URZ ;  /* 0x0000000b140472a5 */ /* 0x000fe4000f8e00ff */
[----:B---3--:R-:W-:Y:S02]  /*1690*/  UISETP.NE.AND UP2, UPT, UR12, 0x1, UPT ;  /* 0x000000010c00788c */ /* 0x008fe4000bf45270 */
[----:B------:R-:W-:Y:S01]  /*16a0*/  UISETP.NE.AND UP1, UPT, UR10, 0x1, UPT ;  /* 0x000000010a00788c */ /* 0x000fe2000bf25270 */
[----:B------:R-:W-:-:S02]  /*16b0*/  UMOV UR6, UR7 ;  /* 0x0000000700067c82 */ /* 0x000fc40008000000 */
[----:B------:R-:W-:Y:S01]  /*16c0*/  UMOV UR4, UR5 ;  /* 0x0000000500047c82 */ /* 0x000fe20008000000 */
[----:B------:R-:W-:Y:S02]  /*16d0*/  USHF.R.U32.HI UR6, URZ, UR9, UR6 ;  /* 0x00000009ff067299 */ /* 0x000fe40008011606 */
[----:B----4-:R-:W-:Y:S02]  /*16e0*/  USHF.R.U32.HI UR4, URZ, UR13, UR4 ;  /* 0x0000000dff047299 */ /* 0x010fe40008011604 */
[----:B------:R-:W-:Y:S02]  /*16f0*/  USEL UR5, UR16, UR6, !UP2 ;  /* 0x0000000610057287 */ /* 0x000fe4000d000000 */
[----:B------:R-:W-:-:S04]  /*1700*/  USEL UR4, UR20, UR4, !UP1 ;  /* 0x0000000414047287 */ /* 0x000fc8000c800000 */
[----:B------:R-:W-:Y:S02]  /*1710*/  UIADD3 UR6, UPT, UPT, UR5, -UR4, URZ ;  /* 0x8000000405067290 */ /* 0x000fe4000fffe0ff */
[----:B------:R-:W-:Y:S02]  /*1720*/  UIADD3 UR4, UPT, UPT, -UR5, UR4, URZ ;  /* 0x0000000405047290 */ /* 0x000fe4000fffe1ff */
[----:B------:R-:W-:Y:S02]  /*1730*/  UIMAD UR20, UR6, UR10, UR20 ;  /* 0x0000000a061472a4 */ /* 0x000fe4000f8e0214 */
[----:B------:R-:W-:-:S12]  /*1740*/  UIMAD UR16, UR4, UR12, UR16 ;  /* 0x0000000c041072a4 */ /* 0x000fd8000f8e0210 */
.L_x_19:
[----:B------:R-:W-:Y:S05]  /*1750*/  BRA.U !UP5, `(.L_x_20) ;  /* 0x000000010d0c7547 */ /* 0x000fea000b800000 */
[----:B------:R-:W-:Y:S01]  /*1760*/  UCGABAR_WAIT ;  /* 0x0000000000007dc7 */ /* 0x000fe20008000000 */
[----:B------:R-:W-:Y:S01]  /*1770*/  CCTL.IVALL ;  /* 0x00000000ff00798f */ /* 0x000fe20002000000 */
[----:B------:R-:W-:Y:S05]  /*1780*/  BRA `(.L_x_21) ;  /* 0x0000000000047947 */ /* 0x000fea0003800000 */
.L_x_20:
[----:B------:R-:W-:Y:S06]  /*1790*/  BAR.SYNC.DEFER_BLOCKING 0x0 ;  /* 0x0000000000007b1d */ /* 0x000fec0000010000 */
.L_x_21:
[----:B------:R-:W-:Y:S05]  /*17a0*/  BRA.U UP0, `(.L_x_22) ;  /* 0x0000001100dc7547 */ /* 0x000fea000b800000 */
[----:B------:R-:W2:Y:S01]  /*17b0*/  LDCU UR7, c[0x0][0x38c] ;  /* 0x00007180ff0777ac */ /* 0x000ea20008000800 */
[----:B------:R-:W3:Y:S01]  /*17c0*/  S2UR UR8, SR_CgaCtaId ;  /* 0x00000000000879c3 */ /* 0x000ee20000008800 */
[----:B------:R-:W-:Y:S01]  /*17d0*/  PLOP3.LUT P1, PT, PT, PT, UP3, 0x80, 0x8 ;  /* 0x000000000008781c */ /* 0x000fe20003f2f038 */
[----:B------:R-:W-:Y:S01]  /*17e0*/  IMAD.MOV.U32 R12, RZ, RZ, 0x1 ;  /* 0x00000001ff0c7424 */ /* 0x000fe200078e00ff */
[----:B------:R-:W-:Y:S01]  /*17f0*/  UISETP.NE.AND UP0, UPT, UR17, URZ, UPT ;  /* 0x000000ff1100728c */ /* 0x000fe2000bf05270 */
[----:B------:R-:W-:Y:S01]  /*1800*/  ISETP.EQ.OR P2, PT, R0, RZ, P3 ;  /* 0x000000ff0000720c */ /* 0x000fe20001f42670 */
[----:B------:R-:W-:Y:S01]  /*1810*/  UMOV UR21, 0x400 ;  /* 0x0000040000157882 */ /* 0x000fe20000000000 */
[----:B------:R-:W-:Y:S01]  /*1820*/  USHF.L.U32 UR5, UR32, 0x5, URZ ;  /* 0x0000000520057899 */ /* 0x000fe200080006ff */
[----:B------:R-:W-:Y:S01]  /*1830*/  PLOP3.LUT P1, PT, P1, PT, PT, 0x8, 0x80 ;  /* 0x000000000080781c */ /* 0x000fe20000f2e170 */
[----:B------:R-:W-:Y:S01]  /*1840*/  USEL UR25, UR48, 0x2, UP0 ;  /* 0x0000000230197887 */ /* 0x000fe20008000000 */
[----:B------:R-:W-:Y:S01]  /*1850*/  CS2R R10, SRZ ;  /* 0x00000000000a7805 */ /* 0x000fe2000001ff00 */
[----:B------:R-:W-:Y:S01]  /*1860*/  IMAD.MOV.U32 R9, RZ, RZ, RZ ;  /* 0x000000ffff097224 */ /* 0x000fe200078e00ff */
[----:B------:R-:W4:Y:S01]  /*1870*/  LDCU UR43, c[0x0][0x370] ;  /* 0x00006e00ff2b77ac */ /* 0x000f220008000800 */
[----:B------:R-:W-:Y:S01]  /*1880*/  IMAD.MOV.U32 R8, RZ, RZ, 0x1 ;  /* 0x00000001ff087424 */ /* 0x000fe200078e00ff */
[----:B------:R-:W1:Y:S01]  /*1890*/  LDCU.64 UR28, c[0x0][0x348] ;  /* 0x00006900ff1c77ac */ /* 0x000e620008000a00 */
[----:B--2---:R-:W-:-:S02]  /*18a0*/  UIADD3 UR6, UPT, UPT, UR7, 0x3f, URZ ;  /* 0x0000003f07067890 */ /* 0x004fc4000fffe0ff */
[----:B------:R-:W-:Y:S02]  /*18b0*/  UIADD3 UR49, UPT, UPT, UR7, 0x7e, URZ ;  /* 0x0000007e07317890 */ /* 0x000fe4000fffe0ff */
[----:B------:R-:W-:Y:S02]  /*18c0*/  USHF.R.S32.HI UR4, URZ, 0x1f, UR6 ;  /* 0x0000001fff047899 */ /* 0x000fe40008011406 */
[----:B---3--:R-:W-:Y:S02]  /*18d0*/  ULEA UR21, UR8, UR21, 0x18 ;  /* 0x0000001508157291 */ /* 0x008fe4000f8ec0ff */
[----:B------:R-:W-:Y:S02]  /*18e0*/  ULEA.HI UR4, UR4, UR6, URZ, 0x6 ;  /* 0x0000000604047291 */ /* 0x000fe4000f8f30ff */
[----:B------:R-:W-:Y:S02]  /*18f0*/  UIADD3 UR6, UPT, UPT, UR7, -0x1, URZ ;  /* 0xffffffff07067890 */ /* 0x000fe4000fffe0ff */
[----:B------:R-:W-:-:S02]  /*1900*/  USHF.R.S32.HI UR45, URZ, 0x6, UR4 ;  /* 0x00000006ff2d7899 */ /* 0x000fc40008011404 */
[----:B------:R-:W-:Y:S02]  /*1910*/  UISETP.GE.U32.AND UP1, UPT, UR6, -0x7f, UPT ;  /* 0xffffff810600788c */ /* 0x000fe4000bf26070 */
[----:B------:R-:W-:Y:S02]  /*1920*/  UISETP.LT.U32.AND UP0, UPT, UR45, 0x4, UPT ;  /* 0x000000042d00788c */ /* 0x000fe4000bf01070 */
[----:B------:R-:W-:Y:S02]  /*1930*/  ULEA UR38, UR31, UR21, 0x1 ;  /* 0x000000151f267291 */ /* 0x000fe4000f8e08ff */
[----:B------:R-:W-:Y:S02]  /*1940*/  USEL UR44, UR45, 0x4, UP0 ;  /* 0x000000042d2c7887 */ /* 0x000fe40008000000 */
[----:B------:R-:W-:Y:S02]  /*1950*/  ULEA UR37, UR30, UR21, 0x1 ;  /* 0x000000151e257291 */ /* 0x000fe4000f8e08ff */
[----:B------:R-:W-:-:S02]  /*1960*/  UIADD3 UR24, UPT, UPT, UR44, -0x1, URZ ;  /* 0xffffffff2c187890 */ /* 0x000fc4000fffe0ff */
[----:B------:R-:W-:Y:S01]  /*1970*/  @UP1 UIADD3 UR24, UPT, UPT, UR44, URZ, URZ ;  /* 0x000000ff2c181290 */ /* 0x000fe2000fffe0ff */
[----:B------:R-:W2:Y:S01]  /*1980*/  LDCU UR41, c[0x0][0x374] ;  /* 0x00006e80ff2977ac */ /* 0x000ea20008000800 */
[----:B------:R-:W-:Y:S02]  /*1990*/  ULOP3.LUT UR47, UR5, 0x20, URZ, 0xe2, !UPT ;  /* 0x00000020052f7892 */ /* 0x000fe4000f8ee2ff */
[----:B------:R-:W-:Y:S02]  /*19a0*/  UIADD3 UR38, UPT, UPT, UR38, 0x8800, URZ ;  /* 0x0000880026267890 */ /* 0x000fe4000fffe0ff */
[----:B------:R-:W-:Y:S02]  /*19b0*/  UIADD3 UR37, UPT, UPT, UR37, 0x10800, URZ ;  /* 0x0001080025257890 */ /* 0x000fe4000fffe0ff */
[----:B------:R-:W-:Y:S02]  /*19c0*/  UIADD3 UR46, UPT, UPT, UR45, -UR44, URZ ;  /* 0x8000002c2d2e7290 */ /* 0x000fe4000fffe0ff */
[----:B------:R-:W-:Y:S01]  /*19d0*/  UIADD3 UR24, UPT, UPT, UR24, 0x1, URZ ;  /* 0x0000000118187890 */ /* 0x000fe2000fffe0ff */
[----:B-1--4-:R-:W-:-:S11]  /*19e0*/  UMOV UR7, URZ ;  /* 0x000000ff00077c82 */ /* 0x012fd60008000000 */
.L_x_42:
[----:B-1----:R-:W1:Y:S02]  /*19f0*/  S2UR UR4, SR_CgaCtaId ;  /* 0x00000000000479c3 */ /* 0x002e640000008800 */
[----:B-1----:R-:W-:-:S09]  /*1a00*/  UISETP.NE.AND UP0, UPT, UR4, URZ, UPT ;  /* 0x000000ff0400728c */ /* 0x002fd2000bf05270 */
[----:B------:R-:W-:Y:S05]  /*1a10*/  BRA.U UP0, `(.L_x_23) ;  /* 0x0000000100287547 */ /* 0x000fea000b800000 */
[----:B------:R-:W-:Y:S02]  /*1a20*/  LEA R0, R9, UR21, 0x3 ;  /* 0x0000001509007c11 */ /* 0x000fe4000f8e18ff */
[----:B------:R-:W-:-:S04]  /*1a30*/  SHF.L.U32 R3, R8, 0x1f, RZ ;  /* 0x0000001f08037819 */ /* 0x000fc800000006ff */
[----:B------:R-:W1:Y:S02]  /*1a40*/  SYNCS.PHASECHK.TRANS64.TRYWAIT P0, [R0+URZ+0x100], R3 ;  /* 0x00010003000075a7 */ /* 0x000e6400080011ff */
[----:B-1----:R-:W-:Y:S05]  /*1a50*/  @!P0 BRA `(.L_x_24) ;  /* 0x0000007c00508947 */ /* 0x002fea0003800000 */
.L_x_138:
[----:B------:R3:W-:Y:S01]  /*1a60*/  SYNCS.ARRIVE.TRANS64.A1T0 RZ, [R0+URZ+0xf0], RZ ;  /* 0x0000f0ff00ff79a7 */ /* 0x0007e200081000ff */
[----:B------:R-:W-:-:S05]  /*1a70*/  VIADD R9, R9, 0x1 ;  /* 0x0000000109097836 */ /* 0x000fca0000000000 */
[----:B------:R-:W-:-:S04]  /*1a80*/  ISETP.NE.AND P0, PT, R9, 0x2, PT ;  /* 0x000000020900780c */ /* 0x000fc80003f05270 */
[----:B-1----:R-:W-:Y:S02]  /*1a90*/  SEL R3, RZ, 0x1, P0 ;  /* 0x00000001ff037807 */ /* 0x002fe40000000000 */
[----:B------:R-:W-:Y:S02]  /*1aa0*/  SEL R9, R9, RZ, P0 ;  /* 0x000000ff09097207 */ /* 0x000fe40000000000 */
[----:B------:R-:W-:-:S07]  /*1ab0*/  LOP3.LUT R8, R8, R3, RZ, 0x3c, !PT ;  /* 0x0000000308087212 */ /* 0x000fce00078e3cff */
.L_x_23:
[----:B------:R-:W-:Y:S01]  /*1ac0*/  ULEA UR4, UR7, UR21, 0x3 ;  /* 0x0000001507047291 */ /* 0x000fe2000f8e18ff */
[----:B---3--:R-:W-:Y:S01]  /*1ad0*/  SHF.L.U32 R0, R12, 0x1f, RZ ;  /* 0x0000001f0c007819 */ /* 0x008fe200000006ff */
[----:B------:R-:W-:Y:S02]  /*1ae0*/  UISETP.GE.U32.AND UP0, UPT, UR49, 0x7f, UPT ;  /* 0x0000007f3100788c */ /* 0x000fe4000bf06070 */
[----:B------:R-:W-:Y:S02]  /*1af0*/  ULEA UR11, UR20, UR50, 0x1 ;  /* 0x00000032140b7291 */ /* 0x000fe4000f8e08ff */
[----:B------:R-:W-:Y:S02]  /*1b00*/  ULEA UR35, UR16, UR47, 0x6 ;  /* 0x0000002f10237291 */ /* 0x000fe4000f8e30ff */
[----:B------:R-:W-:Y:S01]  /*1b10*/  USHF.L.U32 UR11, UR11, 0x7, URZ ;  /* 0x000000070b0b7899 */ /* 0x000fe200080006ff */
[----:B------:R1:W3:Y:S01]  /*1b20*/  SYNCS.PHASECHK.TRANS64.TRYWAIT P0, [UR4+0x20], R0 ;  /* 0x00002000ff0075a7 */ /* 0x0002e20008001104 */
[----:B------:R-:W-:Y:S01]  /*1b30*/  UMOV UR6, URZ ;  /* 0x000000ff00067c82 */ /* 0x000fe20008000000 */
[----:B------:R-:W-:Y:S09]  /*1b40*/  BRA.U !UP0, `(.L_x_25) ;  /* 0x0000000108c87547 */ /* 0x000ff2000b800000 */
[----:B------:R-:W-:Y:S01]  /*1b50*/  UMOV UR13, URZ ;  /* 0x000000ff000d7c82 */ /* 0x000fe20008000000 */
[----:B------:R-:W-:-:S05]  /*1b60*/  UMOV UR4, UR7 ;  /* 0x0000000700047c82 */ /* 0x000fca0008000000 */
.L_x_31:
[----:B------:R-:W-:Y:S01]  /*1b70*/  ULEA UR33, UR4, UR21, 0x3 ;  /* 0x0000001504217291 */ /* 0x000fe2000f8e18ff */
[----:B---3--:R-:W-:Y:S01]  /*1b80*/  @!P3 MOV R2, 0xa000 ;  /* 0x0000a0000002b802 */ /* 0x008fe20000000f00 */
[----:B-1-3--:R-:W-:Y:S10]  /*1b90*/  @P0 BRA `(.L_x_26) ;  /* 0x00000000000c0947 */ /* 0x00aff40003800000 */
[----:B------:R-:W-:-:S04]  /*1ba0*/  SHF.L.U32 R3, R12, 0x1f, RZ ;  /* 0x0000001f0c037819 */ /* 0x000fc800000006ff */
[----:B------:R-:W3:Y:S02]  /*1bb0*/  SYNCS.PHASECHK.TRANS64.TRYWAIT P0, [UR33+0x20], R3 ;  /* 0x00002003ff0075a7 */ /* 0x000ee40008001121 */
[----:B---3--:R-:W-:Y:S05]  /*1bc0*/  @!P0 BRA `(.L_x_27) ;  /* 0x0000007c00088947 */ /* 0x008fea0003800000 */
.L_x_26:
[----:B------:R3:W-:Y:S01]  /*1bd0*/  @!P3 SYNCS.ARRIVE.TRANS64 RZ, [UR33], R2 ;  /* 0x00000002ffffb9a7 */ /* 0x0007e20008000021 */
[----:B------:R-:W-:-:S04]  /*1be0*/  ULOP3.LUT UR5, UR25, 0x2, URZ, 0xfc, !UPT ;  /* 0x0000000219057892 */ /* 0x000fc8000f8efcff */
[----:B------:R-:W-:-:S09]  /*1bf0*/  UISETP.NE.AND UP0, UPT, UR5, 0x2, UPT ;  /* 0x000000020500788c */ /* 0x000fd2000bf05270 */
[----:B------:R-:W-:Y:S05]  /*1c00*/  BRA.U UP0, `(.L_x_28) ;  /* 0x0000000100047547 */ /* 0x000fea000b800000 */
[----:B--2---:R-:W-:Y:S05]  /*1c10*/  BPT.TRAP 0x1 ;  /* 0x000000040000795c */ /* 0x004fea0000300000 */
.L_x_28:
[----:B------:R-:W-:Y:S04]  /*1c20*/  BSSY.RECONVERGENT B0, `(.L_x_29) ;  /* 0x0000003000007945 */ /* 0x000fe80003800200 */
[----:B------:R-:W-:Y:S05]  /*1c30*/  @P2 BRA `(.L_x_30) ;  /* 0x0000000000042947 */ /* 0x000fea0003800000 */
[----:B--2---:R-:W-:Y:S05]  /*1c40*/  BPT.TRAP 0x1 ;  /* 0x000000040000795c */ /* 0x004fea0000300000 */
.L_x_30:
[----:B--2---:R-:W-:Y:S05]  /*1c50*/  BSYNC.RECONVERGENT B0 ;  /* 0x0000000000007941 */ /* 0x004fea0003800200 */
.L_x_29:
[----:B------:R-:W-:Y:S02]  /*1c60*/  UIADD3 UR5, UPT, UPT, UR4, 0x1, URZ ;  /* 0x0000000104057890 */ /* 0x000fe4000fffe0ff */
[----:B------:R-:W-:Y:S02]  /*1c70*/  USHF.L.U32 UR34, UR13, 0x6, URZ ;  /* 0x000000060d227899 */ /* 0x000fe400080006ff */
[----:B------:R-:W-:Y:S02]  /*1c80*/  UISETP.NE.AND UP0, UPT, UR5, 0x4, UPT ;  /* 0x000000040500788c */ /* 0x000fe4000bf05270 */
[----:B------:R-:W-:Y:S02]  /*1c90*/  UIADD3 UR13, UPT, UPT, UR13, 0x1, URZ ;  /* 0x000000010d0d7890 */ /* 0x000fe4000fffe0ff */
[----:B------:R-:W-:Y:S02]  /*1ca0*/  USEL UR6, URZ, 0x1, UP0 ;  /* 0x00000001ff067887 */ /* 0x000fe40008000000 */
[----:B------:R-:W-:-:S02]  /*1cb0*/  USEL UR7, UR5, URZ, UP0 ;  /* 0x000000ff05077287 */ /* 0x000fc40008000000 */
[----:B------:R-:W-:Y:S02]  /*1cc0*/  UIADD3 UR14, UP1, UPT, UR28, 0x80, URZ ;  /* 0x000000801c0e7890 */ /* 0x000fe4000ff3e0ff */
[----:B------:R-:W-:Y:S01]  /*1cd0*/  ULEA UR5, UR7, UR21, 0x3 ;  /* 0x0000001507057291 */ /* 0x000fe2000f8e18ff */
[----:B------:R-:W-:Y:S01]  /*1ce0*/  LOP3.LUT R12, R12, UR6, RZ, 0x3c, !PT ;  /* 0x000000060c0c7c12 */ /* 0x000fe2000f8e3cff */
[----:B------:R-:W-:Y:S02]  /*1cf0*/  ULEA UR6, UR4, UR31, 0xc ;  /* 0x0000001f04067291 */ /* 0x000fe4000f8e60ff */
[----:B------:R-:W-:Y:S01]  /*1d00*/  UIADD3.X UR15, UPT, UPT, URZ, UR29, URZ, UP1, !UPT ;  /* 0x0000001dff0f7290 */ /* 0x000fe20008ffe4ff */
[----:B-1----:R-:W-:Y:S01]  /*1d10*/  SHF.L.U32 R0, R12, 0x1f, RZ ;  /* 0x0000001f0c007819 */ /* 0x002fe200000006ff */
[----:B------:R-:W-:Y:S02]  /*1d20*/  ULEA UR6, UR6, UR21, 0x1 ;  /* 0x0000001506067291 */ /* 0x000fe4000f8e08ff */
[----:B------:R-:W-:Y:S01]  /*1d30*/  UPRMT UR16, URZ, 0x5410, UR27 ;  /* 0x00005410ff107896 */ /* 0x000fe2000800001b */
[----:B------:R4:W1:Y:S01]  /*1d40*/  SYNCS.PHASECHK.TRANS64.TRYWAIT P0, [UR5+0x20], R0 ;  /* 0x00002000ff0075a7 */ /* 0x0008620008001105 */
[----:B------:R-:W-:-:S02]  /*1d50*/  ULEA UR5, UR4, UR30, 0xe ;  /* 0x0000001e04057291 */ /* 0x000fc4000f8e70ff */
[----:B------:R-:W-:Y:S02]  /*1d60*/  UIADD3 UR4, UP0, UPT, UR28, 0x180, URZ ;  /* 0x000001801c047890 */ /* 0x000fe4000ff1e0ff */
[----:B------:R-:W-:Y:S02]  /*1d70*/  ULEA UR5, UR5, UR21, 0x1 ;  /* 0x0000001505057291 */ /* 0x000fe4000f8e08ff */
[----:B------:R-:W-:Y:S02]  /*1d80*/  UIADD3 UR32, UPT, UPT, UR6, 0x8800, URZ ;  /* 0x0000880006207890 */ /* 0x000fe4000fffe0ff */
[----:B------:R-:W-:Y:S02]  /*1d90*/  UIADD3 UR8, UPT, UPT, UR5, 0x10800, URZ ;  /* 0x0001080005087890 */ /* 0x000fe4000fffe0ff */
[----:B------:R-:W-:Y:S02]  /*1da0*/  UIADD3.X UR5, UPT, UPT, URZ, UR29, URZ, UP0, !UPT ;  /* 0x0000001dff057290 */ /* 0x000fe400087fe4ff */
[----:B------:R-:W-:-:S02]  /*1db0*/  UISETP.NE.AND UP0, UPT, UR13, UR24, UPT ;  /* 0x000000180d00728c */ /* 0x000fc4000bf05270 */
[----:B------:R-:W-:Y:S01]  /*1dc0*/  UPRMT UR6, URZ, 0x5410, UR26 ;  /* 0x00005410ff067896 */ /* 0x000fe2000800001a */
[----:B------:R-:W-:Y:S01]  /*1dd0*/  UMOV UR18, 0x0 ;  /* 0x0000000000127882 */ /* 0x000fe20000000000 */
[----:B------:R-:W-:Y:S01]  /*1de0*/  UMOV UR19, 0x10000000 ;  /* 0x1000000000137882 */ /* 0x000fe20000000000 */
[----:B------:R-:W-:Y:S01]  /*1df0*/  UMOV UR12, UR36 ;  /* 0x00000024000c7c82 */ /* 0x000fe20008000000 */
[----:B------:R-:W-:Y:S01]  /*1e00*/  UMOV UR9, UR33 ;  /* 0x0000002100097c82 */ /* 0x000fe20008000000 */
[----:B------:R-:W-:Y:S01]  /*1e10*/  UMOV UR10, UR34 ;  /* 0x00000022000a7c82 */ /* 0x000fe20008000000 */
[----:B------:R-:W-:Y:S03]  /*1e20*/  UTMALDG.3D.MULTICAST [UR32], [UR14], UR16, desc[UR18] ;  /* 0x000012200e0073b4 */ /* 0x000fe60008011810 */
[----:B------:R2:W-:Y:S02]  /*1e30*/  UTMALDG.3D.MULTICAST [UR8], [UR4], UR6, desc[UR18] ;  /* 0x00001208040073b4 */ /* 0x0005e40008011806 */
[----:B--2---:R-:W-:Y:S01]  /*1e40*/  UMOV UR6, UR24 ;  /* 0x0000001800067c82 */ /* 0x004fe20008000000 */
[----:B------:R-:W-:Y:S01]  /*1e50*/  UMOV UR4, UR7 ;  /* 0x0000000700047c82 */ /* 0x000fe20008000000 */
[----:B----4-:R-:W-:Y:S05]  /*1e60*/  BRA.U UP0, `(.L_x_31) ;  /* 0xfffffffd00407547 */ /* 0x010fea000b83ffff */
.L_x_25:
[----:B------:R-:W-:Y:S01]  /*1e70*/  ULEA UR4, UR7, UR21, 0x3 ;  /* 0x0000001507047291 */ /* 0x000fe2000f8e18ff */
[----:B-1----:R-:W-:Y:S01]  /*1e80*/  SHF.L.U32 R0, R12, 0x1f, RZ ;  /* 0x0000001f0c007819 */ /* 0x002fe200000006ff */
[----:B------:R-:W-:Y:S01]  /*1e90*/  @!P1 SYNCS.ARRIVE.TRANS64.A1T0 RZ, [UR21+0x88], RZ ;  /* 0x000088ffffff99a7 */ /* 0x000fe20008100015 */
[----:B------:R-:W-:-:S06]  /*1ea0*/  UISETP.GT.AND UP0, UPT, UR45, UR44, UPT ;  /* 0x0000002c2d00728c */ /* 0x000fcc000bf04270 */
[----:B---3--:R1:W3:Y:S03]  /*1eb0*/  SYNCS.PHASECHK.TRANS64.TRYWAIT P0, [UR4+0x20], R0 ;  /* 0x00002000ff0075a7 */ /* 0x0082e60008001104 */
[----:B------:R-:W-:Y:S05]  /*1ec0*/  BRA.U !UP0, `(.L_x_32) ;  /* 0x0000000108bc7547 */ /* 0x000fea000b800000 */
[----:B------:R-:W-:Y:S01]  /*1ed0*/  UIADD3 UR13, UPT, UPT, UR46, UR6, URZ ;  /* 0x000000062e0d7290 */ /* 0x000fe2000fffe0ff */
[----:B------:R-:W-:-:S11]  /*1ee0*/  UMOV UR4, UR7 ;  /* 0x0000000700047c82 */ /* 0x000fd60008000000 */
.L_x_38:
[----:B------:R-:W-:Y:S01]  /*1ef0*/  ULEA UR17, UR4, UR21, 0x3 ;  /* 0x0000001504117291 */ /* 0x000fe2000f8e18ff */
[----:B---3--:R-:W-:Y:S01]  /*1f00*/  @!P3 MOV R2, 0xa000 ;  /* 0x0000a0000002b802 */ /* 0x008fe20000000f00 */
[----:B-1-3--:R-:W-:Y:S10]  /*1f10*/  @P0 BRA `(.L_x_33) ;  /* 0x00000000000c0947 */ /* 0x00aff40003800000 */
[----:B------:R-:W-:-:S04]  /*1f20*/  SHF.L.U32 R3, R12, 0x1f, RZ ;  /* 0x0000001f0c037819 */ /* 0x000fc800000006ff */
[----:B------:R-:W3:Y:S02]  /*1f30*/  SYNCS.PHASECHK.TRANS64.TRYWAIT P0, [UR17+0x20], R3 ;  /* 0x00002003ff0075a7 */ /* 0x000ee40008001111 */
[----:B---3--:R-:W-:Y:S05]  /*1f40*/  @!P0 BRA `(.L_x_34) ;  /* 0x0000007800408947 */ /* 0x008fea0003800000 */
.L_x_33:
[----:B------:R3:W-:Y:S01]  /*1f50*/  @!P3 SYNCS.ARRIVE.TRANS64 RZ, [UR17], R2 ;  /* 0x00000002ffffb9a7 */ /* 0x0007e20008000011 */
[----:B------:R-:W-:-:S04]  /*1f60*/  ULOP3.LUT UR5, UR25, 0x2, URZ, 0xfc, !UPT ;  /* 0x0000000219057892 */ /* 0x000fc8000f8efcff */
[----:B------:R-:W-:-:S09]  /*1f70*/  UISETP.NE.AND UP0, UPT, UR5, 0x2, UPT ;  /* 0x000000020500788c */ /* 0x000fd2000bf05270 */
[----:B------:R-:W-:Y:S05]  /*1f80*/  BRA.U UP0, `(.L_x_35) ;  /* 0x0000000100047547 */ /* 0x000fea000b800000 */
[----:B--2---:R-:W-:Y:S05]  /*1f90*/  BPT.TRAP 0x1 ;  /* 0x000000040000795c */ /* 0x004fea0000300000 */
.L_x_35:
[----:B------:R-:W-:Y:S04]  /*1fa0*/  BSSY.RECONVERGENT B0, `(.L_x_36) ;  /* 0x0000003000007945 */ /* 0x000fe80003800200 */
[----:B------:R-:W-:Y:S05]  /*1fb0*/  @P2 BRA `(.L_x_37) ;  /* 0x0000000000042947 */ /* 0x000fea0003800000 */
[----:B--2---:R-:W-:Y:S05]  /*1fc0*/  BPT.TRAP 0x1 ;  /* 0x000000040000795c */ /* 0x004fea0000300000 */
.L_x_37:
[----:B--2---:R-:W-:Y:S05]  /*1fd0*/  BSYNC.RECONVERGENT B0 ;  /* 0x0000000000007941 */ /* 0x004fea0003800200 */
.L_x_36:
[----:B------:R-:W-:Y:S02]  /*1fe0*/  UIADD3 UR5, UPT, UPT, UR4, 0x1, URZ ;  /* 0x0000000104057890 */ /* 0x000fe4000fffe0ff */
[----:B------:R-:W-:Y:S02]  /*1ff0*/  UIADD3 UR14, UP1, UPT, UR28, 0x80, URZ ;  /* 0x000000801c0e7890 */ /* 0x000fe4000ff3e0ff */
[----:B------:R-:W-:Y:S02]  /*2000*/  UISETP.NE.AND UP0, UPT, UR5, 0x4, UPT ;  /* 0x000000040500788c */ /* 0x000fe4000bf05270 */
[----:B------:R-:W-:Y:S02]  /*2010*/  ULEA UR16, UR4, UR38, 0xd ;  /* 0x0000002604107291 */ /* 0x000fe4000f8e68ff */
[----:B------:R-:W-:Y:S02]  /*2020*/  USEL UR8, URZ, 0x1, UP0 ;  /* 0x00000001ff087887 */ /* 0x000fe40008000000 */
[----:B------:R-:W-:-:S02]  /*2030*/  USEL UR7, UR5, URZ, UP0 ;  /* 0x000000ff05077287 */ /* 0x000fc40008000000 */
[----:B------:R-:W-:Y:S02]  /*2040*/  UIADD3 UR22, UP0, UPT, UR28, 0x180, URZ ;  /* 0x000001801c167890 */ /* 0x000fe4000ff1e0ff */
[----:B------:R-:W-:Y:S01]  /*2050*/  ULEA UR5, UR7, UR21, 0x3 ;  /* 0x0000001507057291 */ /* 0x000fe2000f8e18ff */
[----:B------:R-:W-:Y:S01]  /*2060*/  LOP3.LUT R12, R12, UR8, RZ, 0x3c, !PT ;  /* 0x000000080c0c7c12 */ /* 0x000fe2000f8e3cff */
[----:B------:R-:W-:Y:S02]  /*2070*/  ULEA UR8, UR4, UR37, 0xf ;  /* 0x0000002504087291 */ /* 0x000fe4000f8e78ff */
[----:B------:R-:W-:Y:S01]  /*2080*/  USHF.L.U32 UR18, UR6, 0x6, URZ ;  /* 0x0000000606127899 */ /* 0x000fe200080006ff */
[----:B-1----:R-:W-:Y:S01]  /*2090*/  SHF.L.U32 R0, R12, 0x1f, RZ ;  /* 0x0000001f0c007819 */ /* 0x002fe200000006ff */
[----:B------:R-:W-:Y:S02]  /*20a0*/  UPRMT UR4, URZ, 0x5410, UR27 ;  /* 0x00005410ff047896 */ /* 0x000fe4000800001b */
[----:B------:R-:W-:Y:S01]  /*20b0*/  UIADD3.X UR15, UPT, UPT, URZ, UR29, URZ, UP1, !UPT ;  /* 0x0000001dff0f7290 */ /* 0x000fe20008ffe4ff */
[----:B------:R4:W1:Y:S01]  /*20c0*/  SYNCS.PHASECHK.TRANS64.TRYWAIT P0, [UR5+0x20], R0 ;  /* 0x00002000ff0075a7 */ /* 0x0008620008001105 */
[----:B------:R-:W-:-:S02]  /*20d0*/  UPRMT UR5, URZ, 0x5410, UR26 ;  /* 0x00005410ff057896 */ /* 0x000fc4000800001a */
[----:B------:R-:W-:Y:S01]  /*20e0*/  UIADD3.X UR23, UPT, UPT, URZ, UR29, URZ, UP0, !UPT ;  /* 0x0000001dff177290 */ /* 0x000fe200087fe4ff */
[----:B------:R-:W-:Y:S01]  /*20f0*/  UMOV UR32, 0x0 ;  /* 0x0000000000207882 */ /* 0x000fe20000000000 */
[----:B------:R-:W-:Y:S01]  /*2100*/  UMOV UR33, 0x10000000 ;  /* 0x1000000000217882 */ /* 0x000fe20000000000 */
[----:B------:R-:W-:Y:S01]  /*2110*/  UMOV UR19, UR35 ;  /* 0x0000002300137c82 */ /* 0x000fe20008000000 */
[----:B------:R-:W-:Y:S01]  /*2120*/  UMOV UR20, UR36 ;  /* 0x0000002400147c82 */ /* 0x000fe20008000000 */
[----:B------:R-:W-:Y:S01]  /*2130*/  UMOV UR12, UR36 ;  /* 0x00000024000c7c82 */ /* 0x000fe20008000000 */
[----:B------:R-:W-:Y:S01]  /*2140*/  UMOV UR9, UR17 ;  /* 0x0000001100097c82 */ /* 0x000fe20008000000 */
[----:B------:R-:W-:Y:S01]  /*2150*/  UMOV UR10, UR18 ;  /* 0x00000012000a7c82 */ /* 0x000fe20008000000 */
[----:B------:R2:W-:Y:S01]  /*2160*/  UTMALDG.3D.MULTICAST [UR16], [UR14], UR4, desc[UR32] ;  /* 0x000020100e0073b4 */ /* 0x0005e20008011804 */
[----:B------:R-:W-:-:S04]  /*2170*/  UIADD3 UR6, UPT, UPT, UR6, 0x1, URZ ;  /* 0x0000000106067890 */ /* 0x000fc8000fffe0ff */
[----:B------:R-:W-:Y:S01]  /*2180*/  UISETP.NE.AND UP0, UPT, UR6, UR13, UPT ;  /* 0x0000000d0600728c */ /* 0x000fe2000bf05270 */
[----:B------:R4:W-:Y:S01]  /*2190*/  UTMALDG.3D.MULTICAST [UR8], [UR22], UR5, desc[UR32] ;  /* 0x00002008160073b4 */ /* 0x0009e20008011805 */
[----:B--2---:R-:W-:-:S07]  /*21a0*/  UMOV UR4, UR7 ;  /* 0x0000000700047c82 */ /* 0x004fce0008000000 */
[----:B----4-:R-:W-:Y:S05]  /*21b0*/  BRA.U UP0, `(.L_x_38) ;  /* 0xfffffffd004c7547 */ /* 0x010fea000b83ffff */
.L_x_32:
[C---:B------:R-:W-:Y:S01]  /*21c0*/  LEA R3, R11.reuse, UR21, 0x3 ;  /* 0x000000150b037c11 */ /* 0x040fe2000f8e18ff */
[----:B------:R-:W-:Y:S01]  /*21d0*/  NOP ;  /* 0x0000000000007918 */ /* 0x000fe20000000000 */
[----:B-1----:R-:W-:Y:S02]  /*21e0*/  SHF.L.U32 R0, R10, 0x1f, RZ ;  /* 0x0000001f0a007819 */ /* 0x002fe400000006ff */
[----:B------:R-:W-:Y:S02]  /*21f0*/  LEA R5, R11, UR21, 0x4 ;  /* 0x000000150b057c11 */ /* 0x000fe4000f8e20ff */
[----:B---3--:R-:W1:Y:S02]  /*2200*/  SYNCS.PHASECHK.TRANS64.TRYWAIT P0, [R3+URZ+0x90], R0 ;  /* 0x00009000030075a7 */ /* 0x008e6400080011ff */
[----:B-1----:R-:W-:Y:S05]  /*2210*/  @!P0 BRA `(.L_x_39) ;  /* 0x0000007400a48947 */ /* 0x002fea0003800000 */
.L_x_141:
[----:B------:R-:W3:Y:S01]  /*2220*/  LDS.128 R4, [R5+0x120] ;  /* 0x0001200005047984 */ /* 0x000ee20000000c00 */
[----:B------:R-:W-:Y:S01]  /*2230*/  UISETP.GE.AND UP0, UPT, UR42, 0x1, UPT ;  /* 0x000000012a00788c */ /* 0x000fe2000bf06270 */
[----:B------:R-:W-:Y:S01]  /*2240*/  @!PT LDS RZ, [RZ] ;  /* 0x00000000fffff984 */ /* 0x000fe20000000800 */
[----:B------:R-:W-:Y:S01]  /*2250*/  @!PT LDS RZ, [RZ] ;  /* 0x00000000fffff984 */ /* 0x000fe20000000800 */
[----:B------:R-:W-:Y:S01]  /*2260*/  @!PT LDS RZ, [RZ] ;  /* 0x00000000fffff984 */ /* 0x000fe20000000800 */
[----:B------:R-:W-:Y:S01]  /*2270*/  @!PT LDS RZ, [RZ] ;  /* 0x00000000fffff984 */ /* 0x000fe20000000800 */
[----:B------:R4:W-:Y:S06]  /*2280*/  MEMBAR.ALL.CTA ;  /* 0x0000000000007992 */ /* 0x0009ec0000008000 */
[----:B----4-:R-:W4:Y:S01]  /*2290*/  FENCE.VIEW.ASYNC.S ;  /* 0x00000000000073c6 */ /* 0x010f220000000000 */
[----:B---3--:R-:W-:-:S13]  /*22a0*/  LOP3.LUT P0, RZ, R6, 0x1, RZ, 0xc0, !PT ;  /* 0x0000000106ff7812 */ /* 0x008fda000780c0ff */
[----:B----4-:R-:W-:Y:S01]  /*22b0*/  VOTEU.ANY UP1, P0 ;  /* 0x0000000000ff7886 */ /* 0x010fe20000020100 */
[----:B------:R-:W-:-:S13]  /*22c0*/  PLOP3.LUT P0, PT, PT, PT, UP1, 0x80, 0x8 ;  /* 0x000000000008781c */ /* 0x000fda0003f0f018 */
[----:B-1----:R-:W-:Y:S02]  /*22d0*/  @P0 LOP3.LUT R0, R5, 0xffff, RZ, 0xc0, !PT ;  /* 0x0000ffff05000812 */ /* 0x002fe400078ec0ff */
[----:B------:R-:W-:Y:S02]  /*22e0*/  @P0 MOV R2, R4 ;  /* 0x0000000400020202 */ /* 0x000fe40000000f00 */
[----:B------:R-:W-:Y:S01]  /*22f0*/  @P0 R2UR UR5, R0 ;  /* 0x00000000000502ca */ /* 0x000fe200000e0000 */
[----:B------:R-:W-:Y:S01]  /*2300*/  VIADD R0, R3, 0xa0 ;  /* 0x000000a003007836 */ /* 0x000fe20000000000 */
[----:B------:R-:W-:Y:S02]  /*2310*/  @P0 SHF.R.U32.HI R4, RZ, 0x10, R5 ;  /* 0x00000010ff040819 */ /* 0x000fe40000011605 */
[----:B------:R-:W-:Y:S02]  /*2320*/  @P0 R2UR UR6, R2 ;  /* 0x00000000020602ca */ /* 0x000fe400000e0000 */
[----:B------:R-:W-:-:S02]  /*2330*/  PRMT R0, RZ, 0x654, R0 ;  /* 0x00000654ff007816 */ /* 0x000fc40000000000 */
[----:B------:R-:W-:Y:S02]  /*2340*/  @P0 R2UR UR4, R4 ;  /* 0x00000000040402ca */ /* 0x000fe400000e0000 */
[----:B------:R1:W-:Y:S03]  /*2350*/  SYNCS.ARRIVE.TRANS64.RED.A1T0 RZ, [R0+URZ], RZ ;  /* 0x000000ff00ff79a7 */ /* 0x0003e600081004ff */
[----:B------:R-:W-:-:S04]  /*2360*/  @UP1 UMOV UR39, UR5 ;  /* 0x0000000500271c82 */ /* 0x000fc80008000000 */
[----:B------:R-:W-:-:S04]  /*2370*/  @UP1 UMOV UR40, UR6 ;  /* 0x0000000600281c82 */ /* 0x000fc80008000000 */
[----:B------:R-:W-:Y:S01]  /*2380*/  @UP1 UMOV UR36, UR4 ;  /* 0x0000000400241c82 */ /* 0x000fe20008000000 */
[----:B------:R-:W-:Y:S05]  /*2390*/  BRA.U !UP0, `(.L_x_40) ;  /* 0x0000000108d47547 */ /* 0x000fea000b800000 */
[----:B------:R-:W2:Y:S01]  /*23a0*/  LDCU.128 UR12, c[0x0][0xb10] ;  /* 0x00016200ff0c77ac */ /* 0x000ea20008000c00 */
[----:B------:R-:W3:Y:S01]  /*23b0*/  LDCU UR22, c[0x0][0xb20] ;  /* 0x00016400ff1677ac */ /* 0x000ee20008000800 */
[----:B------:R-:W4:Y:S01]  /*23c0*/  LDCU UR20, c[0x0][0xb0c] ;  /* 0x00016180ff1477ac */ /* 0x000f220008000800 */
[----:B------:R-:W1:Y:S01]  /*23d0*/  LDCU.64 UR8, c[0x0][0xb28] ;  /* 0x00016500ff0877ac */ /* 0x000e620008000a00 */
[----:B------:R-:W-:Y:S02]  /*23e0*/  UISETP.NE.AND UP3, UPT, UR42, 0x1, UPT ;  /* 0x000000012a00788c */ /* 0x000fe4000bf65270 */
[----:B--2---:R-:W-:Y:S02]  /*23f0*/  UIMAD.WIDE.U32 UR10, UR41, UR15, URZ ;  /* 0x0000000f290a72a5 */ /* 0x004fe4000f8e00ff */
[----:B------:R-:W-:Y:S02]  /*2400*/  UIMAD.WIDE.U32 UR4, UR43, UR12, URZ ;  /* 0x0000000c2b0472a5 */ /* 0x000fe4000f8e00ff */
[----:B------:R-:W-:-:S02]  /*2410*/  UISETP.NE.AND UP0, UPT, UR14, 0x1, UPT ;  /* 0x000000010e00788c */ /* 0x000fc4000bf05270 */
[----:B------:R-:W-:Y:S01]  /*2420*/  UIMAD.WIDE.U32 UR18, UR39, UR15, URZ ;  /* 0x0000000f271272a5 */ /* 0x000fe2000f8e00ff */
[----:B------:R-:W-:Y:S02]  /*2430*/  UMOV UR10, UR11 ;  /* 0x0000000b000a7c82 */ /* 0x000fe40008000000 */
[----:B------:R-:W-:Y:S01]  /*2440*/  UMOV UR4, UR5 ;  /* 0x0000000500047c82 */ /* 0x000fe20008000000 */
[----:B---3--:R-:W-:Y:S02]  /*2450*/  USHF.R.U32.HI UR10, URZ, UR22, UR10 ;  /* 0x00000016ff0a7299 */ /* 0x008fe4000801160a */
[----:B----4-:R-:W-:Y:S02]  /*2460*/  UISETP.NE.AND UP2, UPT, UR20, 0x1, UPT ;  /* 0x000000011400788c */ /* 0x010fe4000bf45270 */
[----:B------:R-:W-:Y:S02]  /*2470*/  USHF.R.U32.HI UR4, URZ, UR13, UR4 ;  /* 0x0000000dff047299 */ /* 0x000fe40008011604 */
[----:B------:R-:W-:-:S02]  /*2480*/  USEL UR5, UR41, UR10, !UP0 ;  /* 0x0000000a29057287 */ /* 0x000fc4000c000000 */
[----:B------:R-:W-:Y:S02]  /*2490*/  USEL UR6, UR43, UR4, !UP2 ;  /* 0x000000042b067287 */ /* 0x000fe4000d000000 */
[----:B-1----:R-:W-:Y:S01]  /*24a0*/  UIMAD.WIDE.U32 UR10, UR5, UR8, URZ ;  /* 0x00000008050a72a5 */ /* 0x002fe2000f8e00ff */
[----:B------:R-:W-:Y:S01]  /*24b0*/  UMOV UR4, UR19 ;  /* 0x0000001300047c82 */ /* 0x000fe20008000000 */
[----:B------:R-:W-:Y:S02]  /*24c0*/  UIMAD.WIDE.U32 UR16, UR40, UR12, URZ ;  /* 0x0000000c281072a5 */ /* 0x000fe4000f8e00ff */
[----:B------:R-:W-:-:S03]  /*24d0*/  UIMAD.WIDE.U32 UR18, UR6, UR8, URZ ;  /* 0x00000008061272a5 */ /* 0x000fc6000f8e00ff */
[----:B------:R-:W-:Y:S01]  /*24e0*/  UMOV UR10, UR11 ;  /* 0x0000000b000a7c82 */ /* 0x000fe20008000000 */
[----:B------:R-:W-:Y:S02]  /*24f0*/  USHF.R.U32.HI UR4, URZ, UR22, UR4 ;  /* 0x00000016ff047299 */ /* 0x000fe40008011604 */
[----:B------:R-:W-:Y:S01]  /*2500*/  @UP3 USHF.R.U32.HI UR5, URZ, UR9, UR10 ;  /* 0x00000009ff053299 */ /* 0x000fe2000801160a */
[----:B------:R-:W-:Y:S01]  /*2510*/  UMOV UR16, UR17 ;  /* 0x0000001100107c82 */ /* 0x000fe20008000000 */
[----:B------:R-:W-:Y:S01]  /*2520*/  UMOV UR18, UR19 ;  /* 0x0000001300127c82 */ /* 0x000fe20008000000 */
[----:B------:R-:W-:Y:S02]  /*2530*/  USHF.R.U32.HI UR13, URZ, UR13, UR16 ;  /* 0x0000000dff0d7299 */ /* 0x000fe40008011610 */
[----:B------:R-:W-:Y:S02]  /*2540*/  USEL UR4, UR39, UR4, !UP0 ;  /* 0x0000000427047287 */ /* 0x000fe4000c000000 */
[----:B------:R-:W-:-:S02]  /*2550*/  @UP3 USHF.R.U32.HI UR6, URZ, UR9, UR18 ;  /* 0x00000009ff063299 */ /* 0x000fc40008011612 */
[----:B------:R-:W-:Y:S02]  /*2560*/  UIMAD UR10, UR42, UR5, URZ ;  /* 0x000000052a0a72a4 */ /* 0x000fe4000f8e02ff */
[----:B------:R-:W-:Y:S02]  /*2570*/  USEL UR5, UR40, UR13, !UP2 ;  /* 0x0000000d28057287 */ /* 0x000fe4000d000000 */
[----:B------:R-:W-:Y:S02]  /*2580*/  UIMAD UR12, UR42, UR6, URZ ;  /* 0x000000062a0c72a4 */ /* 0x000fe4000f8e02ff */
[----:B------:R-:W-:Y:S02]  /*2590*/  UISETP.GE.AND UP0, UPT, UR4, UR10, UPT ;  /* 0x0000000a0400728c */ /* 0x000fe4000bf06270 */
[----:B------:R-:W-:Y:S02]  /*25a0*/  UIMAD.WIDE.U32 UR10, UR4, UR8, URZ ;  /* 0x00000008040a72a5 */ /* 0x000fe4000f8e00ff */
[----:B------:R-:W-:-:S02]  /*25b0*/  UISETP.GE.OR UP0, UPT, UR5, UR12, UP0 ;  /* 0x0000000c0500728c */ /* 0x000fc40008706670 */
        /* <DEDUP_REMOVED lines=19> */
.L_x_40:
[----:B------:R-:W3:Y:S02]  /*26f0*/  LDCU UR4, c[0x0][0xb30] ;  /* 0x00016600ff0477ac */ /* 0x000ee40008000800 */
[----:B---3--:R-:W-:-:S09]  /*2700*/  UISETP.NE.AND UP0, UPT, UR4, 0x1, UPT ;  /* 0x000000010400788c */ /* 0x008fd2000bf05270 */
[----:B------:R-:W-:Y:S05]  /*2710*/  BRA.U UP0, `(.L_x_41) ;  /* 0x0000000100447547 */ /* 0x000fea000b800000 */
[----:B------:R-:W3:Y:S01]  /*2720*/  LDCU.128 UR12, c[0x0][0xb10] ;  /* 0x00016200ff0c77ac */ /* 0x000ee20008000c00 */
[----:B------:R-:W4:Y:S01]  /*2730*/  LDCU UR10, c[0x0][0xb0c] ;  /* 0x00016180ff0a77ac */ /* 0x000f220008000800 */
[----:B------:R-:W1:Y:S01]  /*2740*/  LDCU UR6, c[0x0][0xb20] ;  /* 0x00016400ff0677ac */ /* 0x000e620008000800 */
[----:B---3--:R-:W-:Y:S02]  /*2750*/  UIMAD.WIDE.U32 UR8, UR40, UR12, URZ ;  /* 0x0000000c280872a5 */ /* 0x008fe4000f8e00ff */
[----:B------:R-:W-:Y:S02]  /*2760*/  UIMAD.WIDE.U32 UR4, UR39, UR15, URZ ;  /* 0x0000000f270472a5 */ /* 0x000fe4000f8e00ff */
[----:B----4-:R-:W-:Y:S02]  /*2770*/  UISETP.NE.AND UP2, UPT, UR10, 0x1, UPT ;  /* 0x000000010a00788c */ /* 0x010fe4000bf45270 */
[----:B------:R-:W-:Y:S01]  /*2780*/  UISETP.NE.AND UP0, UPT, UR14, 0x1, UPT ;  /* 0x000000010e00788c */ /* 0x000fe2000bf05270 */
[----:B------:R-:W-:-:S02]  /*2790*/  UMOV UR8, UR9 ;  /* 0x0000000900087c82 */ /* 0x000fc40008000000 */
[----:B------:R-:W-:Y:S01]  /*27a0*/  UMOV UR4, UR5 ;  /* 0x0000000500047c82 */ /* 0x000fe20008000000 */
[----:B------:R-:W-:Y:S02]  /*27b0*/  USHF.R.U32.HI UR13, URZ, UR13, UR8 ;  /* 0x0000000dff0d7299 */ /* 0x000fe40008011608 */
[----:B-1----:R-:W-:Y:S02]  /*27c0*/  USHF.R.U32.HI UR4, URZ, UR6, UR4 ;  /* 0x00000006ff047299 */ /* 0x002fe40008011604 */
[----:B------:R-:W-:Y:S02]  /*27d0*/  USEL UR5, UR40, UR13, !UP2 ;  /* 0x0000000d28057287 */ /* 0x000fe4000d000000 */
[----:B------:R-:W-:-:S04]  /*27e0*/  USEL UR4, UR39, UR4, !UP0 ;  /* 0x0000000427047287 */ /* 0x000fc8000c000000 */
[----:B------:R-:W-:Y:S02]  /*27f0*/  UIADD3 UR6, UPT, UPT, UR5, -UR4, URZ ;  /* 0x8000000405067290 */ /* 0x000fe4000fffe0ff */
[----:B------:R-:W-:Y:S02]  /*2800*/  UIADD3 UR4, UPT, UPT, -UR5, UR4, URZ ;  /* 0x0000000405047290 */ /* 0x000fe4000fffe1ff */
[----:B------:R-:W-:Y:S02]  /*2810*/  UIMAD UR39, UR6, UR14, UR39 ;  /* 0x0000000e062772a4 */ /* 0x000fe4000f8e0227 */
[----:B------:R-:W-:-:S12]  /*2820*/  UIMAD UR40, UR4, UR10, UR40 ;  /* 0x0000000a042872a4 */ /* 0x000fd8000f8e0228 */
.L_x_41:
[----:B------:R-:W-:Y:S01]  /*2830*/  VIADD R11, R11, 0x1 ;  /* 0x000000010b0b7836 */ /* 0x000fe20000000000 */
[----:B------:R-:W-:Y:S02]  /*2840*/  R2UR UR5, R84 ;  /* 0x00000000540572ca */ /* 0x000fe400000e0000 */
[----:B------:R-:W-:Y:S02]  /*2850*/  R2UR UR4, R83 ;  /* 0x00000000530472ca */ /* 0x000fe400000e0000 */
[C---:B------:R-:W-:Y:S02]  /*2860*/  ISETP.NE.AND P0, PT, R11.reuse, 0x2, PT ;  /* 0x000000020b00780c */ /* 0x040fe40003f05270 */
[----:B------:R-:W-:Y:S02]  /*2870*/  PLOP3.LUT P1, PT, PT, PT, PT, 0x80, 0x8 ;  /* 0x000000000008781c */ /* 0x000fe40003f2f070 */
[----:B------:R-:W-:Y:S02]  /*2880*/  SEL R3, RZ, 0x1, P0 ;  /* 0x00000001ff037807 */ /* 0x000fe40000000000 */
[----:B------:R-:W-:-:S02]  /*2890*/  SEL R11, R11, RZ, P0 ;  /* 0x000000ff0b0b7207 */ /* 0x000fc40000000000 */
[----:B------:R-:W-:Y:S01]  /*28a0*/  LOP3.LUT R10, R10, R3, RZ, 0x3c, !PT ;  /* 0x000000030a0a7212 */ /* 0x000fe200078e3cff */
[----:B------:R-:W-:Y:S02]  /*28b0*/  UIADD3 UR16, UPT, UPT, UR40, UR5, URZ ;  /* 0x0000000528107290 */ /* 0x000fe4000fffe0ff */
[----:B------:R-:W-:Y:S01]  /*28c0*/  UIADD3 UR20, UPT, UPT, UR39, UR4, URZ ;  /* 0x0000000427147290 */ /* 0x000fe2000fffe0ff */
[----:B------:R-:W-:Y:S11]  /*28d0*/  BRA.U UP1, `(.L_x_42) ;  /* 0xfffffff101447547 */ /* 0x000ff6000b83ffff */
[----:B------:R-:W-:Y:S01]  /*28e0*/  UIADD3 UR21, UPT, UPT, UR21, 0x20, URZ ;  /* 0x0000002015157890 */ /* 0x000fe2000fffe0ff */
[----:B------:R-:W-:-:S03]  /*28f0*/  SHF.L.U32 R3, R12, 0x1f, RZ ;  /* 0x0000001f0c037819 */ /* 0x000fc600000006ff */
[----:B------:R-:W-:-:S09]  /*2900*/  ULEA UR4, UR7, UR21, 0x3 ;  /* 0x0000001507047291 */ /* 0x000fd2000f8e18ff */
[----:B------:R-:W3:Y:S02]  /*2910*/  SYNCS.PHASECHK.TRANS64.TRYWAIT P0, [UR4], R3 ;  /* 0x00000003ff0075a7 */ /* 0x000ee40008001104 */
[----:B---3--:R-:W-:Y:S05]  /*2920*/  @!P0 BRA `(.L_x_43) ;  /* 0x0000006c00f48947 */ /* 0x008fea0003800000 */
.L_x_143:
[----:B------:R-:W-:-:S04]  /*2930*/  UIADD3 UR4, UPT, UPT, UR7, 0x1, URZ ;  /* 0x0000000107047890 */ /* 0x000fc8000fffe0ff */
[----:B------:R-:W-:-:S04]  /*2940*/  UISETP.NE.AND UP0, UPT, UR4, 0x4, UPT ;  /* 0x000000040400788c */ /* 0x000fc8000bf05270 */
[----:B------:R-:W-:Y:S02]  /*2950*/  USEL UR6, URZ, 0x1, UP0 ;  /* 0x00000001ff067887 */ /* 0x000fe40008000000 */
[----:B------:R-:W-:-:S04]  /*2960*/  USEL UR4, UR4, URZ, UP0 ;  /* 0x000000ff04047287 */ /* 0x000fc80008000000 */
[----:B------:R-:W-:Y:S01]  /*2970*/  ULEA UR5, UR4, UR21, 0x3 ;  /* 0x0000001504057291 */ /* 0x000fe2000f8e18ff */
[----:B------:R-:W-:-:S04]  /*2980*/  LOP3.LUT R2, R12, UR6, RZ, 0x3c, !PT ;  /* 0x000000060c027c12 */ /* 0x000fc8000f8e3cff */
[----:B-1----:R-:W-:-:S04]  /*2990*/  SHF.L.U32 R3, R2, 0x1f, RZ ;  /* 0x0000001f02037819 */ /* 0x002fc800000006ff */
[----:B------:R-:W1:Y:S02]  /*29a0*/  SYNCS.PHASECHK.TRANS64.TRYWAIT P0, [UR5], R3 ;  /* 0x00000003ff0075a7 */ /* 0x000e640008001105 */
[----:B-1----:R-:W-:Y:S05]  /*29b0*/  @!P0 BRA `(.L_x_44) ;  /* 0x0000006c00e88947 */ /* 0x002fea0003800000 */
.L_x_145:
        /* <DEDUP_REMOVED lines=9> */
.L_x_147:
[----:B------:R-:W-:-:S04]  /*2a50*/  UIADD3 UR4, UPT, UPT, UR4, 0x1, URZ ;  /* 0x0000000104047890 */ /* 0x000fc8000fffe0ff */
[----:B------:R-:W-:-:S04]  /*2a60*/  UISETP.NE.AND UP0, UPT, UR4, 0x4, UPT ;  /* 0x000000040400788c */ /* 0x000fc8000bf05270 */
[----:B------:R-:W-:Y:S02]  /*2a70*/  USEL UR5, URZ, 0x1, UP0 ;  /* 0x00000001ff057887 */ /* 0x000fe40008000000 */
[----:B------:R-:W-:-:S04]  /*2a80*/  USEL UR4, UR4, URZ, UP0 ;  /* 0x000000ff04047287 */ /* 0x000fc80008000000 */
[----:B------:R-:W-:Y:S01]  /*2a90*/  ULEA UR4, UR4, UR21, 0x3 ;  /* 0x0000001504047291 */ /* 0x000fe2000f8e18ff */
[----:B-1----:R-:W-:-:S04]  /*2aa0*/  LOP3.LUT R3, R2, UR5, RZ, 0x3c, !PT ;  /* 0x0000000502037c12 */ /* 0x002fc8000f8e3cff */
[----:B------:R-:W-:Y:S01]  /*2ab0*/  SHF.L.U32 R3, R3, 0x1f, RZ ;  /* 0x0000001f03037819 */ /* 0x000fe200000006ff */
[----:B------:R-:W-:-:S07]  /*2ac0*/  IMAD.U32 R0, RZ, RZ, UR4 ;  /* 0x00000004ff007e24 */ /* 0x000fce000f8e00ff */
.L_x_46:
[----:B-1----:R1:W3:Y:S02]  /*2ad0*/  SYNCS.PHASECHK.TRANS64.TRYWAIT P0, [R0+URZ], R3 ;  /* 0x00000003000075a7 */ /* 0x0022e400080011ff */
[----:B---3--:R-:W-:Y:S05]  /*2ae0*/  @!P0 NANOSLEEP.SYNCS 0x989680 ;  /* 0x009896800000895d */ /* 0x008fea0003900000 */
[----:B------:R-:W3:Y:S02]  /*2af0*/  @!P0 SYNCS.PHASECHK.TRANS64 P0, [R0+URZ], R3 ;  /* 0x00000003000085a7 */ /* 0x000ee400080010ff */
[----:B--23--:R-:W-:Y:S05]  /*2b00*/  @P0 EXIT ;  /* 0x000000000000094d */ /* 0x00cfea0003800000 */
[----:B------:R-:W-:Y:S05]  /*2b10*/  BRA `(.L_x_46) ;  /* 0xfffffffc00ec7947 */ /* 0x000fea000383ffff */
.L_x_22:
[----:B------:R-:W2:Y:S02]  /*2b20*/  S2UR UR4, SR_CgaCtaId ;  /* 0x00000000000479c3 */ /* 0x000ea40000008800 */
[----:B--2---:R-:W-:-:S04]  /*2b30*/  UISETP.NE.AND UP0, UPT, UR4, URZ, UPT ;  /* 0x000000ff0400728c */ /* 0x004fc8000bf05270 */
[----:B------:R-:W-:-:S09]  /*2b40*/  UISETP.NE.OR UP0, UPT, UR17, 0x1, UP0 ;  /* 0x000000011100788c */ /* 0x000fd20008705670 */
[----:B------:R-:W-:Y:S05]  /*2b50*/  BRA.U UP0, `(.L_x_47) ;  /* 0x00000005004c7547 */ /* 0x000fea000b800000 */
[----:B------:R-:W2:Y:S01]  /*2b60*/  S2UR UR5, SR_CgaCtaId ;  /* 0x00000000000579c3 */ /* 0x000ea20000008800 */
[----:B------:R-:W-:Y:S01]  /*2b70*/  UMOV UR4, 0x400 ;  /* 0x0000040000047882 */ /* 0x000fe20000000000 */
[----:B------:R-:W-:Y:S01]  /*2b80*/  ISETP.GE.U32.AND P2, PT, R0, 0x4, PT ;  /* 0x000000040000780c */ /* 0x000fe20003f46070 */
[----:B------:R-:W-:Y:S01]  /*2b90*/  IMAD.MOV.U32 R12, RZ, RZ, 0x1 ;  /* 0x00000001ff0c7424 */ /* 0x000fe200078e00ff */
[----:B------:R-:W-:Y:S02]  /*2ba0*/  CS2R R10, SRZ ;  /* 0x00000000000a7805 */ /* 0x000fe4000001ff00 */
[----:B------:R-:W-:Y:S01]  /*2bb0*/  CS2R R8, SRZ ;  /* 0x0000000000087805 */ /* 0x000fe2000001ff00 */
[----:B--2---:R-:W-:-:S03]  /*2bc0*/  ULEA UR6, UR5, UR4, 0x18 ;  /* 0x0000000405067291 */ /* 0x004fc6000f8ec0ff */
[----:B------:R-:W-:-:S09]  /*2bd0*/  UMOV UR5, URZ ;  /* 0x000000ff00057c82 */ /* 0x000fd20008000000 */
.L_x_51:
[----:B------:R-:W-:Y:S02]  /*2be0*/  LEA R2, R8, UR6, 0x3 ;  /* 0x0000000608027c11 */ /* 0x000fe4000f8e18ff */
[----:B------:R-:W-:-:S03]  /*2bf0*/  SHF.L.U32 R5, R9, 0x1f, RZ ;  /* 0x0000001f09057819 */ /* 0x000fc600000006ff */
[----:B------:R-:W-:Y:S01]  /*2c00*/  VIADD R4, R2, 0x100 ;  /* 0x0000010002047836 */ /* 0x000fe20000000000 */
[----:B------:R-:W2:Y:S02]  /*2c10*/  SYNCS.PHASECHK.TRANS64.TRYWAIT P0, [R2+URZ+0xf0], R5 ;  /* 0x0000f005020075a7 */ /* 0x000ea400080011ff */
[----:B--2---:R-:W-:Y:S05]  /*2c20*/  @!P0 BRA `(.L_x_48) ;  /* 0x0000006c007c8947 */ /* 0x004fea0003800000 */
.L_x_148:
[----:B------:R-:W-:Y:S01]  /*2c30*/  ULEA UR4, UR5, UR6, 0x3 ;  /* 0x0000000605047291 */ /* 0x000fe2000f8e18ff */
[----:B------:R-:W-:Y:S02]  /*2c40*/  PRMT R4, RZ, 0x654, R4 ;  /* 0x00000654ff047816 */ /* 0x000fe40000000004 */
[----:B--2---:R-:W-:Y:S01]  /*2c50*/  SHF.L.U32 R5, R12, 0x1f, RZ ;  /* 0x0000001f0c057819 */ /* 0x004fe200000006ff */
[----:B------:R-:W-:Y:S01]  /*2c60*/  UIADD3 UR7, UPT, UPT, UR4, 0x90, URZ ;  /* 0x0000009004077890 */ /* 0x000fe2000fffe0ff */
[----:B------:R2:W-:Y:S05]  /*2c70*/  SYNCS.ARRIVE.TRANS64.RED.A1T0 RZ, [R4+URZ], RZ ;  /* 0x000000ff04ff79a7 */ /* 0x0005ea00081004ff */
[----:B------:R-:W-:Y:S01]  /*2c80*/  IMAD.U32 R7, RZ, RZ, UR7 ;  /* 0x00000007ff077e24 */ /* 0x000fe2000f8e00ff */
[----:B------:R-:W3:Y:S04]  /*2c90*/  SYNCS.PHASECHK.TRANS64.TRYWAIT P0, [UR4+0xa0], R5 ;  /* 0x0000a005ff0075a7 */ /* 0x000ee80008001104 */
[----:B------:R-:W-:Y:S01]  /*2ca0*/  PRMT R6, R0, 0x654, R7 ;  /* 0x0000065400067816 */ /* 0x000fe20000000007 */
[----:B--2---:R-:W-:Y:S01]  /*2cb0*/  @!P2 IMAD.MOV.U32 R4, RZ, RZ, 0x10 ;  /* 0x00000010ff04a424 */ /* 0x004fe200078e00ff */
[----:B---3--:R-:W-:Y:S06]  /*2cc0*/  @!P0 BRA `(.L_x_49) ;  /* 0x0000006c00688947 */ /* 0x008fec0003800000 */
.L_x_150:
[----:B------:R-:W-:Y:S01]  /*2cd0*/  ULEA UR8, UR5, UR6, 0x4 ;  /* 0x0000000605087291 */ /* 0x000fe2000f8e20ff */
[----:B------:R-:W-:Y:S01]  /*2ce0*/  SEL R3, R6, R3, !P2 ;  /* 0x0000000306037207 */ /* 0x000fe20005000000 */
[----:B------:R-:W-:Y:S01]  /*2cf0*/  UIADD3 UR9, UPT, UPT, UR4, 0x90, URZ ;  /* 0x0000009004097890 */ /* 0x000fe2000fffe0ff */
[----:B--2---:R-:W-:Y:S01]  /*2d00*/  LEA R2, R11, UR6, 0x3 ;  /* 0x000000060b027c11 */ /* 0x004fe2000f8e18ff */
[----:B------:R-:W-:Y:S01]  /*2d10*/  UIADD3 UR8, UPT, UPT, UR8, 0x120, URZ ;  /* 0x0000012008087890 */ /* 0x000fe2000fffe0ff */
[----:B------:R-:W-:Y:S01]  /*2d20*/  SHF.L.U32 R5, R10, 0x1f, RZ ;  /* 0x0000001f0a057819 */ /* 0x000fe200000006ff */
[----:B------:R2:W-:Y:S01]  /*2d30*/  @!P2 SYNCS.ARRIVE.TRANS64.RED RZ, [R3+URZ], R4 ;  /* 0x0000000403ffa9a7 */ /* 0x0005e200080004ff */
[----:B------:R-:W-:Y:S01]  /*2d40*/  UIADD3 UR4, UPT, UPT, UR5, 0x1, URZ ;  /* 0x0000000105047890 */ /* 0x000fe2000fffe0ff */
[----:B------:R-:W-:-:S03]  /*2d50*/  VIADD R8, R8, 0x1 ;  /* 0x0000000108087836 */ /* 0x000fc60000000000 */
[----:B------:R-:W-:Y:S02]  /*2d60*/  UISETP.NE.AND UP0, UPT, UR4, 0x2, UPT ;  /* 0x000000020400788c */ /* 0x000fe4000bf05270 */
[----:B------:R-:W-:Y:S06]  /*2d70*/  UGETNEXTWORKID.BROADCAST [UR8], [UR9] ;  /* 0x00000000080073ca */ /* 0x000fec0008000100 */
[----:B------:R-:W-:Y:S01]  /*2d80*/  USEL UR7, URZ, 0x1, UP0 ;  /* 0x00000001ff077887 */ /* 0x000fe20008000000 */
[----:B------:R-:W-:Y:S01]  /*2d90*/  ISETP.NE.AND P0, PT, R8, 0x2, PT ;  /* 0x000000020800780c */ /* 0x000fe20003f05270 */
[----:B------:R-:W-:Y:S01]  /*2da0*/  USEL UR5, UR4, URZ, UP0 ;  /* 0x000000ff04057287 */ /* 0x000fe20008000000 */
[----:B------:R-:W3:Y:S03]  /*2db0*/  SYNCS.PHASECHK.TRANS64.TRYWAIT P1, [R2+URZ+0x90], R5 ;  /* 0x00009005020075a7 */ /* 0x000ee600080211ff */
[----:B------:R-:W-:Y:S01]  /*2dc0*/  LOP3.LUT R12, R12, UR7, RZ, 0x3c, !PT ;  /* 0x000000070c0c7c12 */ /* 0x000fe2000f8e3cff */
[----:B--23--:R-:W-:Y:S07]  /*2dd0*/  @!P1 BRA `(.L_x_50) ;  /* 0x0000006c003c9947 */ /* 0x00cfee0003800000 */
.L_x_151:
[C---:B------:R-:W-:Y:S01]  /*2de0*/  LEA R4, R11.reuse, UR6, 0x4 ;  /* 0x000000060b047c11 */ /* 0x040fe2000f8e20ff */
[----:B--2---:R-:W-:Y:S01]  /*2df0*/  VIADD R2, R2, 0xa0 ;  /* 0x000000a002027836 */ /* 0x004fe20000000000 */
[----:B------:R-:W-:Y:S01]  /*2e00*/  SEL R8, R8, RZ, P0 ;  /* 0x000000ff08087207 */ /* 0x000fe20000000000 */
[----:B------:R-:W-:-:S03]  /*2e10*/  VIADD R11, R11, 0x1 ;  /* 0x000000010b0b7836 */ /* 0x000fc60000000000 */
[----:B------:R-:W2:Y:S01]  /*2e20*/  LDS.128 R4, [R4+0x120] ;  /* 0x0001200004047984 */ /* 0x000ea20000000c00 */
[----:B------:R-:W-:Y:S02]  /*2e30*/  PRMT R2, RZ, 0x654, R2 ;  /* 0x00000654ff027816 */ /* 0x000fe40000000002 */
[C---:B------:R-:W-:Y:S01]  /*2e40*/  ISETP.NE.AND P1, PT, R11.reuse, 0x2, PT ;  /* 0x000000020b00780c */ /* 0x040fe20003f25270 */
[----:B------:R-:W-:Y:S01]  /*2e50*/  @!PT LDS RZ, [RZ] ;  /* 0x00000000fffff984 */ /* 0x000fe20000000800 */
[----:B------:R-:W-:Y:S01]  /*2e60*/  @!PT LDS RZ, [RZ] ;  /* 0x00000000fffff984 */ /* 0x000fe20000000800 */
[----:B------:R-:W-:Y:S01]  /*2e70*/  @!PT LDS RZ, [RZ] ;  /* 0x00000000fffff984 */ /* 0x000fe20000000800 */
[----:B------:R-:W-:Y:S01]  /*2e80*/  @!PT LDS RZ, [RZ] ;  /* 0x00000000fffff984 */ /* 0x000fe20000000800 */
[----:B------:R3:W-:Y:S06]  /*2e90*/  MEMBAR.ALL.CTA ;  /* 0x0000000000007992 */ /* 0x0007ec0000008000 */
[----:B---3--:R-:W3:Y:S01]  /*2ea0*/  FENCE.VIEW.ASYNC.S ;  /* 0x00000000000073c6 */ /* 0x008ee20000000000 */
[----:B------:R-:W-:Y:S01]  /*2eb0*/  SEL R11, R11, RZ, P1 ;  /* 0x000000ff0b0b7207 */ /* 0x000fe20000800000 */
[----:B---3--:R3:W-:Y:S01]  /*2ec0*/  SYNCS.ARRIVE.TRANS64.RED.A1T0 RZ, [R2+URZ], RZ ;  /* 0x000000ff02ff79a7 */ /* 0x0087e200081004ff */
[----:B--2---:R-:W-:-:S02]  /*2ed0*/  LOP3.LUT P3, RZ, R6, 0x1, RZ, 0xc0, !PT ;  /* 0x0000000106ff7812 */ /* 0x004fc4000786c0ff */
[----:B------:R-:W-:-:S04]  /*2ee0*/  SEL R5, RZ, 0x1, P1 ;  /* 0x00000001ff057807 */ /* 0x000fc80000800000 */
[----:B------:R-:W-:Y:S02]  /*2ef0*/  LOP3.LUT R10, R10, R5, RZ, 0x3c, !PT ;  /* 0x000000050a0a7212 */ /* 0x000fe400078e3cff */
[----:B---3--:R-:W-:-:S04]  /*2f00*/  SEL R2, RZ, 0x1, P0 ;  /* 0x00000001ff027807 */ /* 0x008fc80000000000 */
[----:B------:R-:W-:Y:S01]  /*2f10*/  LOP3.LUT R9, R9, R2, RZ, 0x3c, !PT ;  /* 0x0000000209097212 */ /* 0x000fe200078e3cff */
[----:B------:R-:W-:Y:S06]  /*2f20*/  @P3 BRA `(.L_x_51) ;  /* 0xfffffffc002c3947 */ /* 0x000fec000383ffff */
[----:B------:R-:W-:Y:S01]  /*2f30*/  ULEA UR4, UR5, UR6, 0x3 ;  /* 0x0000000605047291 */ /* 0x000fe2000f8e18ff */
[----:B------:R-:W-:-:S08]  /*2f40*/  SHF.L.U32 R3, R12, 0x1f, RZ ;  /* 0x0000001f0c037819 */ /* 0x000fd000000006ff */
[----:B------:R-:W2:Y:S02]  /*2f50*/  SYNCS.PHASECHK.TRANS64 P0, [UR4+0xa0], R3 ;  /* 0x0000a003ff0075a7 */ /* 0x000ea40008001004 */
[----:B--2---:R-:W-:Y:S05]  /*2f60*/  @P0 BRA `(.L_x_52) ;  /* 0x0000000000080947 */ /* 0x004fea0003800000 */
[----:B------:R-:W2:Y:S02]  /*2f70*/  SYNCS.PHASECHK.TRANS64.TRYWAIT P0, [UR4+0xa0], R3 ;  /* 0x0000a003ff0075a7 */ /* 0x000ea40008001104 */
[----:B--2---:R-:W-:Y:S05]  /*2f80*/  @!P0 BRA `(.L_x_53) ;  /* 0x0000006800e48947 */ /* 0x004fea0003800000 */
.L_x_52:
[----:B------:R-:W-:-:S04]  /*2f90*/  UIADD3 UR7, UPT, UPT, UR5, 0x1, URZ ;  /* 0x0000000105077890 */ /* 0x000fc8000fffe0ff */
[----:B------:R-:W-:-:S04]  /*2fa0*/  UISETP.NE.AND UP0, UPT, UR7, 0x2, UPT ;  /* 0x000000020700788c */ /* 0x000fc8000bf05270 */
[----:B------:R-:W-:Y:S02]  /*2fb0*/  USEL UR8, URZ, 0x1, UP0 ;  /* 0x00000001ff087887 */ /* 0x000fe40008000000 */
[----:B------:R-:W-:-:S04]  /*2fc0*/  USEL UR7, UR7, URZ, UP0 ;  /* 0x000000ff07077287 */ /* 0x000fc80008000000 */
[----:B------:R-:W-:Y:S01]  /*2fd0*/  ULEA UR7, UR7, UR6, 0x3 ;  /* 0x0000000607077291 */ /* 0x000fe2000f8e18ff */
[----:B--2---:R-:W-:-:S04]  /*2fe0*/  LOP3.LUT R3, R12, UR8, RZ, 0x3c, !PT ;  /* 0x000000080c037c12 */ /* 0x004fc8000f8e3cff */
[----:B------:R-:W-:-:S04]  /*2ff0*/  SHF.L.U32 R0, R3, 0x1f, RZ ;  /* 0x0000001f03007819 */ /* 0x000fc800000006ff */
[----:B------:R-:W2:Y:S02]  /*3000*/  SYNCS.PHASECHK.TRANS64 P0, [UR7+0xa0], R0 ;  /* 0x0000a000ff0075a7 */ /* 0x000ea40008001007 */
[----:B-12---:R-:W-:Y:S05]  /*3010*/  @P0 EXIT ;  /* 0x000000000000094d */ /* 0x006fea0003800000 */
[----:B------:R-:W-:Y:S02]  /*3020*/  SHF.L.U32 R3, R3, 0x1f, RZ ;  /* 0x0000001f03037819 */ /* 0x000fe400000006ff */
[----:B------:R-:W-:-:S07]  /*3030*/  MOV R0, UR7 ;  /* 0x0000000700007c02 */ /* 0x000fce0008000f00 */
.L_x_54:
[----:B-1----:R1:W2:Y:S02]  /*3040*/  SYNCS.PHASECHK.TRANS64.TRYWAIT P0, [R0+URZ+0xa0], R3 ;  /* 0x0000a003000075a7 */ /* 0x0022a400080011ff */
[----:B--2---:R-:W-:Y:S05]  /*3050*/  @!P0 NANOSLEEP.SYNCS 0x989680 ;  /* 0x009896800000895d */ /* 0x004fea0003900000 */
[----:B------:R-:W2:Y:S02]  /*3060*/  @!P0 SYNCS.PHASECHK.TRANS64 P0, [R0+URZ+0xa0], R3 ;  /* 0x0000a003000085a7 */ /* 0x000ea400080010ff */
[----:B--2---:R-:W-:Y:S05]  /*3070*/  @P0 EXIT ;  /* 0x000000000000094d */ /* 0x004fea0003800000 */
[----:B------:R-:W-:Y:S05]  /*3080*/  BRA `(.L_x_54) ;  /* 0xfffffffc00ec7947 */ /* 0x000fea000383ffff */
.L_x_47:
[----:B------:R-:W-:Y:S05]  /*3090*/  BRA.U UP4, `(.L_x_55) ;  /* 0x0000000d04d87547 */ /* 0x000fea000b800000 */
[----:B------:R-:W2:Y:S01]  /*30a0*/  S2UR UR7, SR_CgaCtaId ;  /* 0x00000000000779c3 */ /* 0x000ea20000008800 */
[----:B------:R-:W-:Y:S01]  /*30b0*/  UMOV UR4, 0x40 ;  /* 0x0000004000047882 */ /* 0x000fe20000000000 */
[----:B------:R-:W-:Y:S01]  /*30c0*/  NOP ;  /* 0x0000000000007918 */ /* 0x000fe20000000000 */
[----:B------:R-:W-:Y:S01]  /*30d0*/  UMOV UR6, 0x400 ;  /* 0x0000040000067882 */ /* 0x000fe20000000000 */
[----:B--2---:R-:W-:Y:S02]  /*30e0*/  ULEA UR5, UR7, UR4, 0x18 ;  /* 0x0000000407057291 */ /* 0x004fe4000f8ec0ff */
[----:B------:R-:W-:-:S07]  /*30f0*/  ULEA UR6, UR7, UR6, 0x18 ;  /* 0x0000000607067291 */ /* 0x000fce000f8ec0ff */
[----:B------:R-:W2:Y:S02]  /*3100*/  LDS.U8 R0, [UR5+0x1c] ;  /* 0x00001c05ff007984 */ /* 0x000ea40008000000 */
[----:B--2---:R-:W-:-:S13]  /*3110*/  ISETP.NE.AND P0, PT, R0, RZ, PT ;  /* 0x000000ff0000720c */ /* 0x004fda0003f05270 */
[----:B------:R-:W-:Y:S05]  /*3120*/  @P0 BRA `(.L_x_56) ;  /* 0x0000000000580947 */ /* 0x000fea0003800000 */
[----:B------:R-:W-:-:S13]  /*3130*/  ELECT P0, URZ, PT ;  /* 0x0000000000ff782f */ /* 0x000fda0003800000 */
[----:B------:R-:W-:Y:S05]  /*3140*/  @!P0 BRA `(.L_x_57) ;  /* 0x0000000000608947 */ /* 0x000fea0003800000 */
[----:B------:R-:W-:Y:S01]  /*3150*/  UMOV UR4, 0x10 ;  /* 0x0000001000047882 */ /* 0x000fe20000000000 */
[----:B------:R-:W-:Y:S01]  /*3160*/  HFMA2 R0, -RZ, RZ, 0, 5.9604644775390625e-08 ;  /* 0x00000001ff007431 */ /* 0x000fe200000001ff */
[----:B------:R-:W-:-:S03]  /*3170*/  MOV R3, 0xffff ;  /* 0x0000ffff00037802 */ /* 0x000fc60000000f00 */
[----:B------:R-:W-:Y:S04]  /*3180*/  DEPBAR.LE SB2, 0x36 ;  /* 0x0000ad800000791a */ /* 0x000fe80000000000 */
[----:B------:R-:W2:Y:S02]  /*3190*/  UTCATOMSWS.FIND_AND_SET.ALIGN UP0, UR4, UR4 ;  /* 0x00000004000475e3 */ /* 0x000ea40008000800 */
[----:B--2---:R-:W-:Y:S01]  /*31a0*/  MOV R4, UR4 ;  /* 0x0000000400047c02 */ /* 0x004fe20008000f00 */
[----:B------:R-:W-:Y:S06]  /*31b0*/  BRA.U UP0, `(.L_x_58) ;  /* 0x0000000100187547 */ /* 0x000fec000b800000 */
.L_x_59:
[----:B------:R-:W-:Y:S05]  /*31c0*/  NANOSLEEP 0x64 ;  /* 0x000000640000795d */ /* 0x000fea0003800000 */
[----:B------:R-:W-:-:S05]  /*31d0*/  UMOV UR4, 0x10 ;  /* 0x0000001000047882 */ /* 0x000fca0000000000 */
[----:B------:R-:W-:Y:S04]  /*31e0*/  DEPBAR.LE SB2, 0x36 ;  /* 0x0000ad800000791a */ /* 0x000fe80000000000 */
[----:B------:R-:W2:Y:S02]  /*31f0*/  UTCATOMSWS.FIND_AND_SET.ALIGN UP0, UR4, UR4 ;  /* 0x00000004000475e3 */ /* 0x000ea40008000800 */
[----:B--2---:R-:W-:Y:S01]  /*3200*/  MOV R4, UR4 ;  /* 0x0000000400047c02 */ /* 0x004fe20008000f00 */
[----:B------:R-:W-:Y:S05]  /*3210*/  BRA.U !UP0, `(.L_x_59) ;  /* 0xfffffffd08e87547 */ /* 0x000fea000b83ffff */
.L_x_58:
[-C--:B------:R-:W-:Y:S02]  /*3220*/  SHF.L.U32 R3, R3, R4.reuse, RZ ;  /* 0x0000000403037219 */ /* 0x080fe400000006ff */
[----:B------:R-:W-:Y:S01]  /*3230*/  SHF.L.U32 R0, R0, R4, RZ ;  /* 0x0000000400007219 */ /* 0x000fe200000006ff */
[----:B------:R-:W-:Y:S02]  /*3240*/  IMAD.SHL.U32 R4, R4, 0x20, RZ ;  /* 0x0000002004047824 */ /* 0x000fe400078e00ff */
[----:B------:R2:W-:Y:S04]  /*3250*/  ATOMS.OR RZ, [UR5+0x14], R3 ;  /* 0x00001403ffff798c */ /* 0x0005e8000b000005 */
[----:B------:R2:W-:Y:S04]  /*3260*/  ATOMS.OR RZ, [UR5+0x18], R0 ;  /* 0x00001800ffff798c */ /* 0x0005e8000b000005 */
[----:B------:R2:W-:Y:S01]  /*3270*/  STS [UR6+0x140], R4 ;  /* 0x00014004ff007988 */ /* 0x0005e20008000806 */
[----:B------:R-:W-:Y:S05]  /*3280*/  BRA `(.L_x_57) ;  /* 0x0000000000107947 */ /* 0x000fea0003800000 */
.L_x_56:
[----:B------:R-:W-:Y:S02]  /*3290*/  MOV R0, 0xffffffff ;  /* 0xffffffff00007802 */ /* 0x000fe40000000f00 */
[----:B------:R-:W-:-:S03]  /*32a0*/  MOV R4, 0x32d0 ;  /* 0x000032d000047802 */ /* 0x000fc60000000f00 */
[----:B------:R2:W-:Y:S04]  /*32b0*/  STS [UR6+0x140], R0 ;  /* 0x00014000ff007988 */ /* 0x0005e80008000806 */
[----:B-12--5:R-:W-:Y:S05]  /*32c0*/  CALL.REL.NOINC `($__internal_1_$__cuda_sm10x_tcgen05_guardrail_trap_phase_invalid_during_alloc) ;  /* 0x00000070002c7944 */ /* 0x026fea0003c00000 */
.L_x_57:
[----:B------:R-:W-:Y:S05]  /*32d0*/  WARPSYNC.ALL ;  /* 0x0000000000007948 */ /* 0x000fea0003800000 */
[----:B------:R-:W3:Y:S01]  /*32e0*/  S2UR UR4, SR_CgaCtaId ;  /* 0x00000000000479c3 */ /* 0x000ee20000008800 */
[----:B------:R-:W-:Y:S01]  /*32f0*/  UMOV UR26, 0x400 ;  /* 0x00000400001a7882 */ /* 0x000fe20000000000 */
[----:B------:R-:W-:-:S06]  /*3300*/  NOP ;  /* 0x0000000000007918 */ /* 0x000fcc0000000000 */
[----:B------:R-:W-:Y:S06]  /*3310*/  BAR.ARV 0x6, 0xa0 ;  /* 0x0182800000007b1d */ /* 0x000fec0000002000 */
[----:B------:R-:W4:Y:S01]  /*3320*/  LDCU UR5, c[0x0][0x38c] ;  /* 0x00007180ff0577ac */ /* 0x000f220008000800 */
[----:B------:R-:W-:Y:S01]  /*3330*/  LOP3.LUT R2, R2, 0xffff, RZ, 0xc0, !PT ;  /* 0x0000ffff02027812 */ /* 0x000fe200078ec0ff */
[----:B------:R-:W-:Y:S01]  /*3340*/  IMAD.MOV.U32 R11, RZ, RZ, 0x1 ;  /* 0x00000001ff0b7424 */ /* 0x000fe200078e00ff */
[----:B------:R-:W-:Y:S01]  /*3350*/  CS2R R8, SRZ ;  /* 0x0000000000087805 */ /* 0x000fe2000001ff00 */
[----:B------:R-:W1:Y:S01]  /*3360*/  LDCU UR7, c[0x0][0x38c] ;  /* 0x00007180ff0777ac */ /* 0x000e620008000800 */
[----:B------:R-:W-:Y:S01]  /*3370*/  R2UR UR27, R2 ;  /* 0x00000000021b72ca */ /* 0x000fe200000e0000 */
[----:B------:R-:W-:Y:S01]  /*3380*/  IMAD.MOV.U32 R10, RZ, RZ, RZ ;  /* 0x000000ffff0a7224 */ /* 0x000fe200078e00ff */
[----:B------:R-:W-:Y:S01]  /*3390*/  UMOV UR30, URZ ;  /* 0x000000ff001e7c82 */ /* 0x000fe20008000000 */
[----:B------:R-:W-:Y:S01]  /*33a0*/  UMOV UR24, URZ ;  /* 0x000000ff00187c82 */ /* 0x000fe20008000000 */
[----:B---3--:R-:W-:Y:S01]  /*33b0*/  ULEA UR26, UR4, UR26, 0x18 ;  /* 0x0000001a041a7291 */ /* 0x008fe2000f8ec0ff */
[----:B------:R-:W-:Y:S01]  /*33c0*/  UMOV UR38, 0x0 ;  /* 0x0000000000267882 */ /* 0x000fe20000000000 */
[----:B------:R-:W-:-:S02]  /*33d0*/  UMOV UR39, 0x4400490 ;  /* 0x0440049000277882 */ /* 0x000fc40000000000 */
[----:B------:R-:W-:Y:S02]  /*33e0*/  UIADD3 UR4, UPT, UPT, UR26, 0x8800, URZ ;  /* 0x000088001a047890 */ /* 0x000fe4000fffe0ff */
[----:B------:R-:W-:Y:S02]  /*33f0*/  UIADD3 UR6, UPT, UPT, UR26, 0x10800, URZ ;  /* 0x000108001a067890 */ /* 0x000fe4000fffe0ff */
[----:B----4-:R-:W-:Y:S01]  /*3400*/  UIADD3 UR5, UPT, UPT, UR5, 0x3f, URZ ;  /* 0x0000003f05057890 */ /* 0x010fe2000fffe0ff */
[----:B--2---:R-:W2:Y:S01]  /*3410*/  LDS R0, [UR26+0x140] ;  /* 0x0001401aff007984 */ /* 0x004ea20008000800 */
[----:B-1----:R-:W-:Y:S01]  /*3420*/  UMOV UR36, 0x0 ;  /* 0x0000000000247882 */ /* 0x002fe20000000000 */
[----:B------:R-:W-:Y:S01]  /*3430*/  UMOV UR37, 0x4400490 ;  /* 0x0440049000257882 */ /* 0x000fe20000000000 */
[----:B------:R-:W-:Y:S02]  /*3440*/  USHF.R.S32.HI UR40, URZ, 0x1f, UR5 ;  /* 0x0000001fff287899 */ /* 0x000fe40008011405 */
[----:B------:R-:W-:-:S02]  /*3450*/  UISETP.GE.AND UP4, UPT, UR7, 0x1, UPT ;  /* 0x000000010700788c */ /* 0x000fc4000bf86270 */
[----:B------:R-:W-:Y:S02]  /*3460*/  ULEA.HI UR40, UR40, UR5, URZ, 0x6 ;  /* 0x0000000528287291 */ /* 0x000fe4000f8f30ff */
[----:B------:R-:W-:Y:S02]  /*3470*/  USHF.R.U32.HI UR5, URZ, 0x4, UR4 ;  /* 0x00000004ff057899 */ /* 0x000fe40008011604 */
[----:B------:R-:W-:Y:S02]  /*3480*/  USHF.R.S32.HI UR40, URZ, 0x6, UR40 ;  /* 0x00000006ff287899 */ /* 0x000fe40008011428 */
[----:B------:R-:W-:Y:S02]  /*3490*/  USHF.R.U32.HI UR4, URZ, 0x4, UR6 ;  /* 0x00000004ff047899 */ /* 0x000fe40008011606 */
[----:B------:R-:W-:Y:S02]  /*34a0*/  UISETP.LT.AND UP0, UPT, UR40, 0x1, UPT ;  /* 0x000000012800788c */ /* 0x000fe4000bf01270 */
[----:B------:R-:W-:-:S02]  /*34b0*/  ULOP3.LUT UR5, UR5, 0x3fff, URZ, 0xc0, !UPT ;  /* 0x00003fff05057892 */ /* 0x000fc4000f8ec0ff */
[----:B------:R-:W-:Y:S02]  /*34c0*/  ULOP3.LUT UR4, UR4, 0x3fff, URZ, 0xc0, !UPT ;  /* 0x00003fff04047892 */ /* 0x000fe4000f8ec0ff */
[----:B------:R-:W-:Y:S02]  /*34d0*/  USEL UR41, UR40, 0x1, !UP0 ;  /* 0x0000000128297887 */ /* 0x000fe4000c000000 */
[----:B------:R-:W-:Y:S02]  /*34e0*/  ULOP3.LUT UR28, UR5, 0x10000, URZ, 0xfc, !UPT ;  /* 0x00010000051c7892 */ /* 0x000fe4000f8efcff */
[----:B------:R-:W-:Y:S02]  /*34f0*/  ULOP3.LUT UR29, UR4, 0x10000, URZ, 0xfc, !UPT ;  /* 0x00010000041d7892 */ /* 0x000fe4000f8efcff */
[----:B------:R-:W-:Y:S01]  /*3500*/  UIADD3 UR41, UPT, UPT, -UR41, URZ, URZ ;  /* 0x000000ff29297290 */ /* 0x000fe2000fffe1ff */
[----:B------:R-:W-:Y:S01]  /*3510*/  UMOV UR34, 0x0 ;  /* 0x0000000000227882 */ /* 0x000fe20000000000 */
[----:B------:R-:W-:Y:S01]  /*3520*/  UMOV UR35, 0x4400490 ;  /* 0x0440049000237882 */ /* 0x000fe20000000000 */
[----:B------:R-:W-:Y:S01]  /*3530*/  UMOV UR32, 0x0 ;  /* 0x0000000000207882 */ /* 0x000fe20000000000 */
[----:B------:R-:W-:Y:S01]  /*3540*/  UMOV UR33, 0x4400490 ;  /* 0x0440049000217882 */ /* 0x000fe20000000000 */
[----:B--2---:R-:W-:-:S15]  /*3550*/  R2UR UR42, R0 ;  /* 0x00000000002a72ca */ /* 0x004fde00000e0000 */
.L_x_66:
[----:B------:R-:W-:Y:S02]  /*3560*/  LEA R0, R10, UR26, 0x3 ;  /* 0x0000001a0a007c11 */ /* 0x000fe4000f8e18ff */
[----:B------:R-:W-:Y:S02]  /*3570*/  SHF.L.U32 R5, R9, 0x1f, RZ ;  /* 0x0000001f09057819 */ /* 0x000fe400000006ff */
[----:B------:R-:W-:Y:S01]  /*3580*/  PLOP3.LUT P0, PT, PT, PT, UP4, 0x80, 0x8 ;  /* 0x000000000008781c */ /* 0x000fe20003f0f048 */
[----:B------:R-:W-:Y:S01]  /*3590*/  VIADD R3, R0, 0xa0 ;  /* 0x000000a000037836 */ /* 0x000fe20000000000 */
[----:B-1----:R-:W1:Y:S02]  /*35a0*/  SYNCS.PHASECHK.TRANS64.TRYWAIT P1, [R0+URZ+0x90], R5 ;  /* 0x00009005000075a7 */ /* 0x002e6400080211ff */
[----:B-1-3--:R-:W-:Y:S09]  /*35b0*/  @!P1 BRA `(.L_x_60) ;  /* 0x0000006400709947 */ /* 0x00aff20003800000 */
.L_x_153:
[----:B------:R-:W-:Y:S01]  /*35c0*/  LEA R4, R10, UR26, 0x4 ;  /* 0x0000001a0a047c11 */ /* 0x000fe2000f8e20ff */
[----:B------:R-:W-:Y:S01]  /*35d0*/  @UP4 ULEA UR4, UR24, UR26, 0x3 ;  /* 0x0000001a18044291 */ /* 0x000fe2000f8e18ff */
[----:B------:R-:W-:Y:S01]  /*35e0*/  PLOP3.LUT P2, PT, PT, PT, PT, 0x80, 0x8 ;  /* 0x000000000008781c */ /* 0x000fe20003f4f070 */
[----:B------:R-:W-:Y:S01]  /*35f0*/  ULEA UR31, UR30, UR26, 0x3 ;  /* 0x0000001a1e1f7291 */ /* 0x000fe2000f8e18ff */
[----:B------:R-:W-:Y:S02]  /*3600*/  PRMT R3, RZ, 0x654, R3 ;  /* 0x00000654ff037816 */ /* 0x000fe40000000003 */
[----:B-1----:R-:W1:Y:S01]  /*3610*/  LDS.128 R4, [R4+0x120] ;  /* 0x0001200004047984 */ /* 0x002e620000000c00 */
[----:B------:R-:W-:Y:S02]  /*3620*/  @P0 SHF.L.U32 R2, R8, 0x1f, RZ ;  /* 0x0000001f08020819 */ /* 0x000fe400000006ff */
[----:B------:R-:W-:Y:S01]  /*3630*/  SHF.L.U32 R0, R11, 0x1f, RZ ;  /* 0x0000001f0b007819 */ /* 0x000fe200000006ff */
[----:B------:R-:W-:Y:S01]  /*3640*/  @!PT LDS RZ, [RZ] ;  /* 0x00000000fffff984 */ /* 0x000fe20000000800 */
[----:B------:R-:W-:Y:S01]  /*3650*/  @!PT LDS RZ, [RZ] ;  /* 0x00000000fffff984 */ /* 0x000fe20000000800 */
[----:B------:R-:W-:Y:S01]  /*3660*/  @!PT LDS RZ, [RZ] ;  /* 0x00000000fffff984 */ /* 0x000fe20000000800 */
[----:B------:R-:W-:Y:S01]  /*3670*/  @!PT LDS RZ, [RZ] ;  /* 0x00000000fffff984 */ /* 0x000fe20000000800 */
[----:B------:R2:W-:Y:S06]  /*3680*/  MEMBAR.ALL.CTA ;  /* 0x0000000000007992 */ /* 0x0005ec0000008000 */
[----:B--2---:R-:W2:Y:S02]  /*3690*/  FENCE.VIEW.ASYNC.S ;  /* 0x00000000000073c6 */ /* 0x004ea40000000000 */
[----:B--2---:R2:W-:Y:S01]  /*36a0*/  SYNCS.ARRIVE.TRANS64.RED.A1T0 RZ, [R3+URZ], RZ ;  /* 0x000000ff03ff79a7 */ /* 0x0045e200081004ff */
[----:B------:R2:W3:Y:S01]  /*36b0*/  @P0 SYNCS.PHASECHK.TRANS64.TRYWAIT P2, [UR4], R2 ;  /* 0x00000002ff0005a7 */ /* 0x0004e20008041104 */
[----:B------:R-:W-:Y:S01]  /*36c0*/  ULEA.HI UR4, UR30, UR30, URZ, 0x1 ;  /* 0x0000001e1e047291 */ /* 0x000fe2000f8f08ff */
[----:B-1----:R-:W-:-:S03]  /*36d0*/  LOP3.LUT P1, RZ, R6, 0x1, RZ, 0xc0, !PT ;  /* 0x0000000106ff7812 */ /* 0x002fc6000782c0ff */
[----:B------:R-:W-:Y:S02]  /*36e0*/  USHF.L.U32 UR11, UR4, 0x7, URZ ;  /* 0x00000007040b7899 */ /* 0x000fe400080006ff */
[----:B------:R-:W-:Y:S02]  /*36f0*/  ULOP3.LUT UR4, UR4, 0xffe, URZ, 0xc0, !UPT ;  /* 0x00000ffe04047892 */ /* 0x000fe4000f8ec0ff */
[----:B------:R-:W-:Y:S02]  /*3700*/  ULOP3.LUT UR11, UR11, 0xffffff00, URZ, 0xc0, !UPT ;  /* 0xffffff000b0b7892 */ /* 0x000fe4000f8ec0ff */
[----:B------:R-:W-:Y:S02]  /*3710*/  UIADD3 UR4, UPT, UPT, -UR4, UR30, URZ ;  /* 0x0000001e04047290 */ /* 0x000fe4000fffe1ff */
[----:B------:R-:W-:Y:S01]  /*3720*/  UIADD3 UR11, UPT, UPT, UR42, UR11, URZ ;  /* 0x0000000b2a0b7290 */ /* 0x000fe2000fffe0ff */
[----:B------:R-:W1:Y:S03]  /*3730*/  SYNCS.PHASECHK.TRANS64.TRYWAIT P0, [UR31+0xd0], R0 ;  /* 0x0000d000ff0075a7 */ /* 0x000e66000800111f */
[----:B------:R-:W-:Y:S01]  /*3740*/  ULEA UR11, UR4, UR11, 0x14 ;  /* 0x0000000b040b7291 */ /* 0x000fe2000f8ea0ff */
[----:B-123--:R-:W-:Y:S11]  /*3750*/  @!P0 BRA `(.L_x_61) ;  /* 0x00000064001c8947 */ /* 0x00eff60003800000 */
.L_x_155:
[----:B------:R-:W-:Y:S01]  /*3760*/  IADD3 R10, PT, PT, R10, 0x1, RZ ;  /* 0x000000010a0a7810 */ /* 0x000fe20007ffe0ff */
[----:B------:R-:W-:Y:S06]  /*3770*/  BRA.U !UP4, `(.L_x_62) ;  /* 0x000000010cc07547 */ /* 0x000fec000b800000 */
[----:B------:R-:W-:Y:S01]  /*3780*/  UPLOP3.LUT UP2, UPT, UPT, UPT, UPT, 0x40, 0x4 ;  /* 0x000000000004789c */ /* 0x000fe20003f4e870 */
[----:B------:R-:W-:Y:S01]  /*3790*/  UMOV UR23, UR41 ;  /* 0x0000002900177c82 */ /* 0x000fe20008000000 */
[----:B------:R-:W-:Y:S01]  /*37a0*/  UMOV UR22, UR40 ;  /* 0x0000002800167c82 */ /* 0x000fe20008000000 */
[----:B------:R-:W-:-:S08]  /*37b0*/  UMOV UR10, UR24 ;  /* 0x00000018000a7c82 */ /* 0x000fd00008000000 */
.L_x_65:
[----:B------:R-:W-:Y:S02]  /*37c0*/  UIADD3 UR23, UPT, UPT, UR23, 0x1, URZ ;  /* 0x0000000117177890 */ /* 0x000fe4000fffe0ff */
[----:B--2---:R-:W-:Y:S02]  /*37d0*/  ULEA UR5, UR10, UR26, 0x3 ;  /* 0x0000001a0a057291 */ /* 0x004fe4000f8e18ff */
[----:B------:R-:W-:Y:S01]  /*37e0*/  UISETP.NE.AND UP3, UPT, UR23, URZ, UPT ;  /* 0x000000ff1700728c */ /* 0x000fe2000bf65270 */
[----:B---3--:R-:W-:Y:S10]  /*37f0*/  @P2 BRA `(.L_x_63) ;  /* 0x00000000000c2947 */ /* 0x008ff40003800000 */
[----:B-1----:R-:W-:Y:S04]  /*3800*/  SHF.L.U32 R3, R8, 0x1f, RZ ;  /* 0x0000001f08037819 */ /* 0x002fe800000006ff */
[----:B------:R-:W1:Y:S02]  /*3810*/  SYNCS.PHASECHK.TRANS64.TRYWAIT P0, [UR5], R3 ;  /* 0x00000003ff0075a7 */ /* 0x000e640008001105 */
[----:B-1----:R-:W-:Y:S05]  /*3820*/  @!P0 BRA `(.L_x_64) ;  /* 0x0000006400008947 */ /* 0x002fea0003800000 */
.L_x_63:
[----:B------:R-:W-:Y:S01]  /*3830*/  UISETP.NE.AND UP0, UPT, UR22, 0x1, UPT ;  /* 0x000000011600788c */ /* 0x000fe2000bf05270 */
[----:B------:R-:W-:Y:S01]  /*3840*/  PLOP3.LUT P2, PT, PT, PT, PT, 0x80, 0x8 ;  /* 0x000000000008781c */ /* 0x000fe20003f4f070 */
[----:B------:R-:W-:Y:S02]  /*3850*/  UIADD3 UR4, UPT, UPT, UR10, 0x1, URZ ;  /* 0x000000010a047890 */ /* 0x000fe4000fffe0ff */
[----:B------:R-:W-:Y:S02]  /*3860*/  UIADD3 UR25, UPT, UPT, UR5, 0x20, URZ ;  /* 0x0000002005197890 */ /* 0x000fe4000fffe0ff */
[----:B------:R-:W-:Y:S01]  /*3870*/  UISETP.NE.AND UP1, UPT, UR4, 0x4, UPT ;  /* 0x000000040400788c */ /* 0x000fe2000bf25270 */
[----:B------:R-:W-:Y:S01]  /*3880*/  PLOP3.LUT P0, PT, PT, PT, UP0, 0x80, 0x8 ;  /* 0x000000000008781c */ /* 0x000fe20003f0f008 */
[----:B------:R-:W-:Y:S02]  /*3890*/  UIADD3 UR22, UPT, UPT, UR22, -0x1, URZ ;  /* 0xffffffff16167890 */ /* 0x000fe4000fffe0ff */
[----:B------:R-:W-:Y:S02]  /*38a0*/  USEL UR6, URZ, 0x1, UP1 ;  /* 0x00000001ff067887 */ /* 0x000fe40008800000 */
[----:B------:R-:W-:Y:S01]  /*38b0*/  USEL UR24, UR4, URZ, UP1 ;  /* 0x000000ff04187287 */ /* 0x000fe20008800000 */
[----:B------:R-:W-:Y:S01]  /*38c0*/  UMOV UR7, 0x40004040 ;  /* 0x4000404000077882 */ /* 0x000fe20000000000 */
[----:B------:R-:W-:Y:S02]  /*38d0*/  UMOV UR5, 0x40004040 ;  /* 0x4000404000057882 */ /* 0x000fe40000000000 */
[----:B------:R-:W-:Y:S01]  /*38e0*/  @UP0 ULEA UR4, UR24, UR26, 0x3 ;  /* 0x0000001a18040291 */ /* 0x000fe2000f8e18ff */
[----:B------:R-:W-:Y:S01]  /*38f0*/  LOP3.LUT R8, R8, UR6, RZ, 0x3c, !PT ;  /* 0x0000000608087c12 */ /* 0x000fe2000f8e3cff */
[----:B------:R-:W-:Y:S01]  /*3900*/  ULEA UR6, UR10, UR29, 0xb ;  /* 0x0000001d0a067291 */ /* 0x000fe2000f8e58ff */
[----:B------:R-:W-:Y:S02]  /*3910*/  UMOV UR21, 0x40004040 ;  /* 0x4000404000157882 */ /* 0x000fe40000000000 */
[----:B-1----:R-:W-:Y:S01]  /*3920*/  @P0 SHF.L.U32 R0, R8, 0x1f, RZ ;  /* 0x0000001f08000819 */ /* 0x002fe200000006ff */
[----:B------:R-:W-:Y:S02]  /*3930*/  UIADD3 UR20, UPT, UPT, UR6, 0x2, URZ ;  /* 0x0000000206147890 */ /* 0x000fe4000fffe0ff */
[----:B------:R-:W-:Y:S01]  /*3940*/  UIADD3 UR16, UPT, UPT, UR6, 0x4, URZ ;  /* 0x0000000406107890 */ /* 0x000fe2000fffe0ff */
[----:B------:R2:W3:Y:S01]  /*3950*/  @P0 SYNCS.PHASECHK.TRANS64.TRYWAIT P2, [UR4], R0 ;  /* 0x00000000ff0005a7 */ /* 0x0004e20008041104 */
[----:B------:R-:W-:Y:S02]  /*3960*/  ULEA UR4, UR10, UR28, 0x9 ;  /* 0x0000001c0a047291 */ /* 0x000fe4000f8e48ff */
[----:B------:R-:W-:Y:S02]  /*3970*/  UIADD3 UR12, UPT, UPT, UR6, 0x6, URZ ;  /* 0x00000006060c7890 */ /* 0x000fe4000fffe0ff */
[----:B------:R-:W-:Y:S02]  /*3980*/  UIADD3 UR18, UPT, UPT, UR4, 0x2, URZ ;  /* 0x0000000204127890 */ /* 0x000fe4000fffe0ff */
[----:B------:R-:W-:Y:S02]  /*3990*/  UIADD3 UR14, UPT, UPT, UR4, 0x4, URZ ;  /* 0x00000004040e7890 */ /* 0x000fe4000fffe0ff */
[----:B------:R-:W-:Y:S01]  /*39a0*/  UIADD3 UR8, UPT, UPT, UR4, 0x6, URZ ;  /* 0x0000000604087890 */ /* 0x000fe2000fffe0ff */
[----:B------:R2:W-:Y:S01]  /*39b0*/  UTCHMMA gdesc[UR4], gdesc[UR6], tmem[UR11], tmem[UR38], idesc[UR39], UP2 ;  /* 0x00ff2606040075ea */ /* 0x0005e2000900000b */
[----:B------:R-:W-:Y:S01]  /*39c0*/  UPLOP3.LUT UP2, UPT, UPT, UPT, UPT, 0x80, 0x8 ;  /* 0x000000000008789c */ /* 0x000fe20003f4f070 */
[----:B------:R-:W-:Y:S01]  /*39d0*/  UMOV UR19, 0x40004040 ;  /* 0x4000404000137882 */ /* 0x000fe20000000000 */
[----:B------:R-:W-:Y:S01]  /*39e0*/  UMOV UR17, 0x40004040 ;  /* 0x4000404000117882 */ /* 0x000fe20000000000 */
[----:B------:R2:W-:Y:S01]  /*39f0*/  UTCHMMA gdesc[UR18], gdesc[UR20], tmem[UR11], tmem[UR36], idesc[UR37], UPT ;  /* 0x00ff2414120075ea */ /* 0x0005e2000b80000b */
[----:B------:R-:W-:Y:S01]  /*3a00*/  UMOV UR15, 0x40004040 ;  /* 0x40004040000f7882 */ /* 0x000fe20000000000 */
[----:B------:R-:W-:Y:S01]  /*3a10*/  UMOV UR13, 0x40004040 ;  /* 0x40004040000d7882 */ /* 0x000fe20000000000 */
[----:B------:R-:W-:Y:S01]  /*3a20*/  UMOV UR9, 0x40004040 ;  /* 0x4000404000097882 */ /* 0x000fe20000000000 */
[----:B------:R2:W-:Y:S01]  /*3a30*/  UTCHMMA gdesc[UR14], gdesc[UR16], tmem[UR11], tmem[UR34], idesc[UR35], UPT ;  /* 0x00ff22100e0075ea */ /* 0x0005e2000b80000b */
[----:B------:R2:W-:Y:S01]  /*3a40*/  UTCHMMA gdesc[UR8], gdesc[UR12], tmem[UR11], tmem[UR32], idesc[UR33], UPT ;  /* 0x00ff200c080075ea */ /* 0x0005e2000b80000b */
[----:B------:R2:W-:Y:S01]  /*3a50*/  UTCBAR.MULTICAST [UR25], URZ, UR27 ;  /* 0x000000ff190073e9 */ /* 0x0005e2000800081b */
[----:B------:R-:W-:Y:S01]  /*3a60*/  UMOV UR10, UR24 ;  /* 0x00000018000a7c82 */ /* 0x000fe20008000000 */
[----:B------:R-:W-:Y:S05]  /*3a70*/  BRA.U UP3, `(.L_x_65) ;  /* 0xfffffffd03507547 */ /* 0x000fea000b83ffff */
.L_x_62:
[----:B--2---:R-:W-:Y:S01]  /*3a80*/  UIADD3 UR4, UPT, UPT, UR30, 0x1, URZ ;  /* 0x000000011e047890 */ /* 0x004fe2000fffe0ff */
[C---:B------:R-:W-:Y:S01]  /*3a90*/  ISETP.NE.AND P0, PT, R10.reuse, 0x2, PT ;  /* 0x000000020a00780c */ /* 0x040fe20003f05270 */
[----:B------:R-:W-:Y:S02]  /*3aa0*/  UIADD3 UR5, UPT, UPT, UR31, 0xb0, URZ ;  /* 0x000000b01f057890 */ /* 0x000fe4000fffe0ff */
[----:B------:R-:W-:Y:S01]  /*3ab0*/  UISETP.NE.AND UP0, UPT, UR4, 0x4, UPT ;  /* 0x000000040400788c */ /* 0x000fe2000bf05270 */
[----:B-1----:R-:W-:Y:S02]  /*3ac0*/  SEL R0, RZ, 0x1, P0 ;  /* 0x00000001ff007807 */ /* 0x002fe40000000000 */
[----:B------:R-:W-:Y:S01]  /*3ad0*/  SEL R10, R10, RZ, P0 ;  /* 0x000000ff0a0a7207 */ /* 0x000fe20000000000 */
[----:B------:R-:W-:Y:S01]  /*3ae0*/  USEL UR6, URZ, 0x1, UP0 ;  /* 0x00000001ff067887 */ /* 0x000fe20008000000 */
[----:B------:R-:W-:Y:S01]  /*3af0*/  LOP3.LUT R9, R9, R0, RZ, 0x3c, !PT ;  /* 0x0000000009097212 */ /* 0x000fe200078e3cff */
[----:B------:R-:W-:Y:S01]  /*3b00*/  USEL UR30, UR4, URZ, UP0 ;  /* 0x000000ff041e7287 */ /* 0x000fe20008000000 */
[----:B------:R1:W-:Y:S03]  /*3b10*/  UTCBAR [UR5], URZ ;  /* 0x000000ff050073e9 */ /* 0x0003e600080000ff */
[----:B------:R-:W-:Y:S01]  /*3b20*/  LOP3.LUT R11, R11, UR6, RZ, 0x3c, !PT ;  /* 0x000000060b0b7c12 */ /* 0x000fe2000f8e3cff */
[----:B------:R-:W-:Y:S07]  /*3b30*/  @P1 BRA `(.L_x_66) ;  /* 0xfffffff800881947 */ /* 0x000fee000383ffff */
[----:B------:R-:W2:Y:S01]  /*3b40*/  S2UR UR8, SR_CgaCtaId ;  /* 0x00000000000879c3 */ /* 0x000ea20000008800 */
[----:B------:R-:W-:Y:S01]  /*3b50*/  ELECT P0, URZ, PT ;  /* 0x0000000000ff782f */ /* 0x000fe20003800000 */
[----:B------:R-:W-:Y:S01]  /*3b60*/  IMAD.MOV.U32 R0, RZ, RZ, 0x1 ;  /* 0x00000001ff007424 */ /* 0x000fe200078e00ff */
[----:B------:R-:W-:Y:S01]  /*3b70*/  UIADD3 UR26, UPT, UPT, UR26, 0xd0, URZ ;  /* 0x000000d01a1a7890 */ /* 0x000fe2000fffe0ff */
[----:B------:R-:W-:Y:S01]  /*3b80*/  SHF.L.U32 R3, R11, 0x1f, RZ ;  /* 0x0000001f0b037819 */ /* 0x000fe200000006ff */
[----:B------:R-:W-:-:S03]  /*3b90*/  UMOV UR4, 0x40 ;  /* 0x0000004000047882 */ /* 0x000fc60000000000 */
[----:B------:R-:W-:Y:S01]  /*3ba0*/  UVIRTCOUNT.DEALLOC.SMPOOL 0x80 ;  /* 0x000000800000784c */ /* 0x000fe20000000000 */
[----:B--2---:R-:W-:Y:S02]  /*3bb0*/  ULEA UR8, UR8, UR4, 0x18 ;  /* 0x0000000408087291 */ /* 0x004fe4000f8ec0ff */
[----:B------:R-:W-:-:S07]  /*3bc0*/  ULEA UR4, UR30, UR26, 0x3 ;  /* 0x0000001a1e047291 */ /* 0x000fce000f8e18ff */
[----:B------:R2:W-:Y:S02]  /*3bd0*/  @P0 STS.U8 [UR8+0x1c], R0 ;  /* 0x00001c00ff000988 */ /* 0x0005e40008000008 */
[----:B------:R-:W4:Y:S02]  /*3be0*/  SYNCS.PHASECHK.TRANS64.TRYWAIT P0, [UR4], R3 ;  /* 0x00000003ff0075a7 */ /* 0x000f240008001104 */
[----:B--2-4-:R-:W-:Y:S05]  /*3bf0*/  @!P0 BRA `(.L_x_67) ;  /* 0x0000006000248947 */ /* 0x014fea0003800000 */
.L_x_158:
[----:B------:R-:W-:-:S04]  /*3c00*/  UIADD3 UR4, UPT, UPT, UR30, 0x1, URZ ;  /* 0x000000011e047890 */ /* 0x000fc8000fffe0ff */
[----:B------:R-:W-:-:S04]  /*3c10*/  UISETP.NE.AND UP0, UPT, UR4, 0x4, UPT ;  /* 0x000000040400788c */ /* 0x000fc8000bf05270 */
[----:B------:R-:W-:Y:S02]  /*3c20*/  USEL UR6, URZ, 0x1, UP0 ;  /* 0x00000001ff067887 */ /* 0x000fe40008000000 */
[----:B------:R-:W-:-:S04]  /*3c30*/  USEL UR4, UR4, URZ, UP0 ;  /* 0x000000ff04047287 */ /* 0x000fc80008000000 */
[----:B-1----:R-:W-:Y:S01]  /*3c40*/  ULEA UR5, UR4, UR26, 0x3 ;  /* 0x0000001a04057291 */ /* 0x002fe2000f8e18ff */
[----:B------:R-:W-:-:S04]  /*3c50*/  LOP3.LUT R2, R11, UR6, RZ, 0x3c, !PT ;  /* 0x000000060b027c12 */ /* 0x000fc8000f8e3cff */
[----:B--2---:R-:W-:-:S04]  /*3c60*/  SHF.L.U32 R3, R2, 0x1f, RZ ;  /* 0x0000001f02037819 */ /* 0x004fc800000006ff */
[----:B------:R-:W1:Y:S02]  /*3c70*/  SYNCS.PHASECHK.TRANS64.TRYWAIT P0, [UR5], R3 ;  /* 0x00000003ff0075a7 */ /* 0x000e640008001105 */
[----:B-1----:R-:W-:Y:S05]  /*3c80*/  @!P0 BRA `(.L_x_68) ;  /* 0x0000006000188947 */ /* 0x002fea0003800000 */
.L_x_160:
        /* <DEDUP_REMOVED lines=9> */
.L_x_162:
[----:B------:R-:W-:-:S04]  /*3d20*/  UIADD3 UR4, UPT, UPT, UR4, 0x1, URZ ;  /* 0x0000000104047890 */ /* 0x000fc8000fffe0ff */
[----:B------:R-:W-:-:S04]  /*3d30*/  UISETP.NE.AND UP0, UPT, UR4, 0x4, UPT ;  /* 0x000000040400788c */ /* 0x000fc8000bf05270 */
[----:B------:R-:W-:Y:S02]  /*3d40*/  USEL UR5, URZ, 0x1, UP0 ;  /* 0x00000001ff057887 */ /* 0x000fe40008000000 */
[----:B------:R-:W-:-:S04]  /*3d50*/  USEL UR4, UR4, URZ, UP0 ;  /* 0x000000ff04047287 */ /* 0x000fc80008000000 */
[----:B------:R-:W-:Y:S01]  /*3d60*/  ULEA UR4, UR4, UR26, 0x3 ;  /* 0x0000001a04047291 */ /* 0x000fe2000f8e18ff */
[----:B-1----:R-:W-:-:S04]  /*3d70*/  LOP3.LUT R3, R2, UR5, RZ, 0x3c, !PT ;  /* 0x0000000502037c12 */ /* 0x002fc8000f8e3cff */
[----:B------:R-:W-:-:S04]  /*3d80*/  SHF.L.U32 R3, R3, 0x1f, RZ ;  /* 0x0000001f03037819 */ /* 0x000fc800000006ff */
[----:B------:R-:W1:Y:S02]  /*3d90*/  SYNCS.PHASECHK.TRANS64.TRYWAIT P0, [UR4], R3 ;  /* 0x00000003ff0075a7 */ /* 0x000e640008001104 */
[----:B-1----:R-:W-:Y:S05]  /*3da0*/  @!P0 BRA `(.L_x_70) ;  /* 0x0000006000008947 */ /* 0x002fea0003800000 */
.L_x_164:
[----:B------:R-:W-:Y:S01]  /*3db0*/  NOP ;  /* 0x0000000000007918 */ /* 0x000fe20000000000 */
[----:B-1----:R-:W1:Y:S01]  /*3dc0*/  LDS R0, [UR8+0x14] ;  /* 0x00001408ff007984 */ /* 0x002e620008000800 */
[----:B------:R-:W-:Y:S01]  /*3dd0*/  ULOP3.LUT UR4, UR42, 0xffff, URZ, 0xc0, !UPT ;  /* 0x0000ffff2a047892 */ /* 0x000fe2000f8ec0ff */
[----:B------:R-:W-:Y:S01]  /*3de0*/  UMOV UR5, 0xffff ;  /* 0x0000ffff00057882 */ /* 0x000fe20000000000 */
[----:B------:R-:W-:Y:S02]  /*3df0*/  UMOV UR6, 0x1 ;  /* 0x0000000100067882 */ /* 0x000fe40000000000 */
[----:B------:R-:W-:-:S04]  /*3e00*/  USHF.R.U32.HI UR4, URZ, 0x5, UR4 ;  /* 0x00000005ff047899 */ /* 0x000fc80008011604 */
[----:B------:R-:W-:Y:S02]  /*3e10*/  USHF.L.U32 UR5, UR5, UR4, URZ ;  /* 0x0000000405057299 */ /* 0x000fe400080006ff */
[----:B------:R-:W-:-:S04]  /*3e20*/  USHF.L.U32 UR4, UR6, UR4, URZ ;  /* 0x0000000406047299 */ /* 0x000fc800080006ff */
[----:B-1----:R-:W-:-:S04]  /*3e30*/  LOP3.LUT R0, R0, UR5, RZ, 0xc0, !PT ;  /* 0x0000000500007c12 */ /* 0x002fc8000f8ec0ff */
[----:B------:R-:W-:-:S13]  /*3e40*/  ISETP.NE.AND P0, PT, R0, UR5, PT ;  /* 0x0000000500007c0c */ /* 0x000fda000bf05270 */
[----:B------:R-:W-:Y:S05]  /*3e50*/  @P0 BRA `(.L_x_71) ;  /* 0x0000000000580947 */ /* 0x000fea0003800000 */
[----:B------:R-:W1:Y:S02]  /*3e60*/  LDS R0, [UR8+0x18] ;  /* 0x00001808ff007984 */ /* 0x000e640008000800 */
[----:B-1----:R-:W-:-:S04]  /*3e70*/  LOP3.LUT R0, R0, UR4, RZ, 0xc0, !PT ;  /* 0x0000000400007c12 */ /* 0x002fc8000f8ec0ff */
[----:B------:R-:W-:-:S13]  /*3e80*/  ISETP.NE.AND P0, PT, R0, UR4, PT ;  /* 0x0000000400007c0c */ /* 0x000fda000bf05270 */
[----:B------:R-:W-:Y:S05]  /*3e90*/  @P0 BRA `(.L_x_72) ;  /* 0x00000000003c0947 */ /* 0x000fea0003800000 */
[----:B------:R-:W1:Y:S01]  /*3ea0*/  S2R R2, SR_LANEID ;  /* 0x0000000000027919 */ /* 0x000e620000000000 */
[----:B------:R-:W-:Y:S01]  /*3eb0*/  ULOP3.LUT UR5, URZ, UR5, URZ, 0x33, !UPT ;  /* 0x00000005ff057292 */ /* 0x000fe2000f8e33ff */
[----:B------:R-:W-:Y:S01]  /*3ec0*/  LOP3.LUT R4, RZ, UR4, RZ, 0x33, !PT ;  /* 0x00000004ff047c12 */ /* 0x000fe2000f8e33ff */
[----:B------:R-:W-:Y:S02]  /*3ed0*/  VOTEU.ANY UR4, UPT, PT ;  /* 0x0000000000047886 */ /* 0x000fe400038e0100 */
[----:B------:R-:W-:Y:S01]  /*3ee0*/  UFLO.U32 UR4, UR4 ;  /* 0x00000004000472bd */ /* 0x000fe200080e0000 */
[----:B------:R-:W2:Y:S01]  /*3ef0*/  REDUX UR6, R4 ;  /* 0x00000000040673c4 */ /* 0x000ea20000000000 */
[----:B------:R-:W-:-:S06]  /*3f00*/  IMAD.U32 R0, RZ, RZ, UR5 ;  /* 0x00000005ff007e24 */ /* 0x000fcc000f8e00ff */
[----:B------:R4:W-:Y:S01]  /*3f10*/  UTCATOMSWS.AND URZ, UR5 ;  /* 0x0000000500ff79e3 */ /* 0x0009e20008000000 */
[----:B------:R-:W3:Y:S01]  /*3f20*/  REDUX UR7, R0 ;  /* 0x00000000000773c4 */ /* 0x000ee20000000000 */
[----:B-1----:R-:W-:Y:S01]  /*3f30*/  ISETP.EQ.U32.AND P0, PT, R2, UR4, PT ;  /* 0x0000000402007c0c */ /* 0x002fe2000bf02070 */
[----:B--2---:R-:W-:Y:S01]  /*3f40*/  IMAD.U32 R2, RZ, RZ, UR6 ;  /* 0x00000006ff027e24 */ /* 0x004fe2000f8e00ff */
[----:B---3--:R-:W-:-:S11]  /*3f50*/  MOV R3, UR7 ;  /* 0x0000000700037c02 */ /* 0x008fd60008000f00 */
[----:B------:R4:W-:Y:S04]  /*3f60*/  @P0 ATOMS.AND RZ, [UR8+0x14], R3 ;  /* 0x00001403ffff098c */ /* 0x0009e8000a800008 */
[----:B------:R4:W-:Y:S01]  /*3f70*/  @P0 ATOMS.AND RZ, [UR8+0x18], R2 ;  /* 0x00001802ffff098c */ /* 0x0009e2000a800008 */
[----:B------:R-:W-:Y:S05]  /*3f80*/  BRA `(.L_x_73) ;  /* 0x0000000000147947 */ /* 0x000fea0003800000 */
.L_x_72:
[----:B------:R-:W-:Y:S02]  /*3f90*/  MOV R2, 0x3fb0 ;  /* 0x00003fb000027802 */ /* 0x000fe40000000f00 */
[----:B---3-5:R-:W-:Y:S05]  /*3fa0*/  CALL.REL.NOINC `($__internal_0_$__cuda_sm10x_tcgen05_guardrail_trap_col_being_dealloced_not_returned_by_alloc) ;  /* 0x0000006000e87944 */ /* 0x028fea0003c00000 */
[----:B------:R-:W-:Y:S05]  /*3fb0*/  BRA `(.L_x_73) ;  /* 0x0000000000087947 */ /* 0x000fea0003800000 */
.L_x_71:
[----:B------:R-:W-:Y:S02]  /*3fc0*/  MOV R2, 0x3fe0 ;  /* 0x00003fe000027802 */ /* 0x000fe40000000f00 */
[----:B---3-5:R-:W-:Y:S05]  /*3fd0*/  CALL.REL.NOINC `($__internal_2_$__cuda_sm10x_tcgen05_guardrail_trap_unallocated_columns_being_dealloced) ;  /* 0x0000006000f47944 */ /* 0x028fea0003c00000 */
.L_x_73:
[----:B------:R-:W-:Y:S01]  /*3fe0*/  NOP ;  /* 0x0000000000007918 */ /* 0x000fe20000000000 */
[----:B----4-:R-:W-:Y:S05]  /*3ff0*/  EXIT ;  /* 0x000000000000794d */ /* 0x010fea0003800000 */
.L_x_55:
[----:B------:R-:W-:-:S09]  /*4000*/  UISETP.NE.OR UP0, UPT, UR17, 0x3, !UP3 ;  /* 0x000000031100788c */ /* 0x000fd2000df05670 */
[----:B------:R-:W-:Y:S05]  /*4010*/  BRA.U UP0, `(.L_x_74) ;  /* 0x00000011005c7547 */ /* 0x000fea000b800000 */
[----:B------:R-:W2:Y:S01]  /*4020*/  S2UR UR10, SR_CgaCtaId ;  /* 0x00000000000a79c3 */ /* 0x000ea20000008800 */
[----:B------:R-:W3:Y:S01]  /*4030*/  LDCU UR31, c[0x0][0x370] ;  /* 0x00006e00ff1f77ac */ /* 0x000ee20008000800 */
[----:B------:R-:W-:Y:S02]  /*4040*/  HFMA2 R13, -RZ, RZ, 0, 0 ;  /* 0x00000000ff0d7431 */ /* 0x000fe400000001ff */
[----:B------:R-:W-:Y:S01]  /*4050*/  IMAD.MOV.U32 R15, RZ, RZ, 0x1 ;  /* 0x00000001ff0f7424 */ /* 0x000fe200078e00ff */
[----:B------:R-:W-:Y:S01]  /*4060*/  MOV R7, 0x2000 ;  /* 0x0000200000077802 */ /* 0x000fe20000000f00 */
[----:B------:R-:W3:Y:S01]  /*4070*/  LDCU.128 UR44, c[0x0][0xb10] ;  /* 0x00016200ff2c77ac */ /* 0x000ee20008000c00 */
[----:B------:R-:W-:Y:S01]  /*4080*/  IMAD.MOV.U32 R14, RZ, RZ, RZ ;  /* 0x000000ffff0e7224 */ /* 0x000fe200078e00ff */
[----:B------:R-:W4:Y:S01]  /*4090*/  LDC.64 R16, c[0x0][0x348] ;  /* 0x0000d200ff107b82 */ /* 0x000f220000000a00 */
[----:B------:R-:W1:Y:S01]  /*40a0*/  LDCU UR30, c[0x0][0x374] ;  /* 0x00006e80ff1e77ac */ /* 0x000e620008000800 */
[----:B------:R-:W2:Y:S06]  /*40b0*/  LDCU UR15, c[0x0][0xb0c] ;  /* 0x00016180ff0f77ac */ /* 0x000eac0008000800 */
[----:B------:R-:W4:Y:S01]  /*40c0*/  LDC.64 R2, c[0x0][0x888] ;  /* 0x00022200ff027b82 */ /* 0x000f220000000a00 */
[----:B------:R-:W4:Y:S01]  /*40d0*/  LDCU UR49, c[0x0][0xb20] ;  /* 0x00016400ff3177ac */ /* 0x000f220008000800 */
[----:B------:R-:W4:Y:S06]  /*40e0*/  LDCU UR4, c[0x0][0xb30] ;  /* 0x00016600ff0477ac */ /* 0x000f2c0008000800 */
[----:B------:R-:W4:Y:S01]  /*40f0*/  LDC.64 R4, c[0x0][0x890] ;  /* 0x00022400ff047b82 */ /* 0x000f220000000a00 */
[----:B------:R-:W-:Y:S01]  /*4100*/  UMOV UR21, 0x400 ;  /* 0x0000040000157882 */ /* 0x000fe20000000000 */
[----:B---3--:R-:W-:-:S02]  /*4110*/  UIMAD.WIDE.U32 UR6, UR31, UR44, URZ ;  /* 0x0000002c1f0672a5 */ /* 0x008fc4000f8e00ff */
[----:B-1----:R-:W-:Y:S02]  /*4120*/  UIMAD.WIDE.U32 UR8, UR30, UR47, URZ ;  /* 0x0000002f1e0872a5 */ /* 0x002fe4000f8e00ff */
[----:B--2---:R-:W-:Y:S02]  /*4130*/  ULEA UR21, UR10, UR21, 0x18 ;  /* 0x000000150a157291 */ /* 0x004fe4000f8ec0ff */
[----:B------:R-:W-:Y:S02]  /*4140*/  UPLOP3.LUT UP3, UPT, UPT, UPT, UPT, 0x40, 0x4 ;  /* 0x000000000004789c */ /* 0x000fe40003f6e870 */
[----:B------:R-:W-:Y:S02]  /*4150*/  UIADD3 UR37, UPT, UPT, UR21, 0x58, URZ ;  /* 0x0000005815257890 */ /* 0x000fe4000fffe0ff */
[----:B------:R-:W-:Y:S02]  /*4160*/  UIADD3 UR33, UPT, UPT, UR21, 0x40, URZ ;  /* 0x0000004015217890 */ /* 0x000fe4000fffe0ff */
[----:B------:R-:W-:-:S02]  /*4170*/  UIADD3 UR25, UPT, UPT, UR21, 0x48, URZ ;  /* 0x0000004815197890 */ /* 0x000fc4000fffe0ff */
[----:B------:R-:W-:Y:S01]  /*4180*/  UIADD3 UR17, UPT, UPT, UR21, 0x50, URZ ;  /* 0x0000005015117890 */ /* 0x000fe2000fffe0ff */
[----:B------:R-:W-:Y:S01]  /*4190*/  UMOV UR6, UR7 ;  /* 0x0000000700067c82 */ /* 0x000fe20008000000 */
[----:B------:R-:W-:Y:S01]  /*41a0*/  UMOV UR41, UR9 ;  /* 0x0000000900297c82 */ /* 0x000fe20008000000 */
[----:B------:R-:W-:Y:S02]  /*41b0*/  UISETP.GE.AND UP0, UPT, UR42, 0x1, UPT ;  /* 0x000000012a00788c */ /* 0x000fe4000bf06270 */
[----:B------:R-:W-:Y:S01]  /*41c0*/  UISETP.NE.AND UP4, UPT, UR42, 0x1, UPT ;  /* 0x000000012a00788c */ /* 0x000fe2000bf85270 */
[----:B------:R-:W1:Y:S01]  /*41d0*/  LDCU.64 UR22, c[0x0][0xb28] ;  /* 0x00016500ff1677ac */ /* 0x000e620008000a00 */
[----:B------:R-:W-:Y:S02]  /*41e0*/  UISETP.NE.AND UP6, UPT, UR15, 0x1, UPT ;  /* 0x000000010f00788c */ /* 0x000fe4000bfc5270 */
[----:B------:R-:W-:Y:S02]  /*41f0*/  UISETP.NE.AND UP5, UPT, UR46, 0x1, UPT ;  /* 0x000000012e00788c */ /* 0x000fe4000bfa5270 */
[----:B------:R-:W-:-:S02]  /*4200*/  UPRMT UR37, UR10, 0x654, UR37 ;  /* 0x000006540a257896 */ /* 0x000fc40008000025 */
[----:B------:R-:W-:Y:S02]  /*4210*/  USHF.R.U32.HI UR43, URZ, UR45, UR6 ;  /* 0x0000002dff2b7299 */ /* 0x000fe40008011606 */
[----:B------:R-:W-:Y:S02]  /*4220*/  UPRMT UR40, UR10, 0x654, UR33 ;  /* 0x000006540a287896 */ /* 0x000fe40008000021 */
[----:B------:R-:W-:Y:S02]  /*4230*/  UPRMT UR39, UR10, 0x654, UR25 ;  /* 0x000006540a277896 */ /* 0x000fe40008000019 */
[----:B------:R-:W-:Y:S02]  /*4240*/  UPRMT UR38, UR10, 0x654, UR17 ;  /* 0x000006540a267896 */ /* 0x000fe40008000011 */
[----:B----4-:R-:W-:Y:S02]  /*4250*/  USHF.R.U32.HI UR41, URZ, UR49, UR41 ;  /* 0x00000031ff297299 */ /* 0x010fe40008011629 */
[----:B------:R-:W-:-:S11]  /*4260*/  UISETP.NE.AND UP2, UPT, UR4, 0x1, UPT ;  /* 0x000000010400788c */ /* 0x000fd6000bf45270 */
.L_x_85:
[C---:B------:R-:W-:Y:S02]  /*4270*/  LEA R12, R14.reuse, UR21, 0x3 ;  /* 0x000000150e0c7c11 */ /* 0x040fe4000f8e18ff */
[----:B------:R-:W-:Y:S02]  /*4280*/  SHF.L.U32 R9, R13, 0x1f, RZ ;  /* 0x0000001f0d097819 */ /* 0x000fe400000006ff */
[----:B------:R-:W-:Y:S02]  /*4290*/  LEA R10, R14, UR21, 0x4 ;  /* 0x000000150e0a7c11 */ /* 0x000fe4000f8e20ff */
[----:B--2---:R-:W2:Y:S02]  /*42a0*/  SYNCS.PHASECHK.TRANS64.TRYWAIT P0, [R12+URZ+0x90], R9 ;  /* 0x000090090c0075a7 */ /* 0x004ea400080011ff */
[----:B--2---:R-:W-:Y:S05]  /*42b0*/  @!P0 BRA `(.L_x_75) ;  /* 0x0000005800d48947 */ /* 0x004fea0003800000 */
.L_x_165:
[----:B--2---:R-:W2:Y:S01]  /*42c0*/  LDS.128 R8, [R10+0x120] ;  /* 0x000120000a087984 */ /* 0x004ea20000000c00 */
[----:B------:R-:W-:Y:S01]  /*42d0*/  UISETP.GE.AND UP0, UPT, UR42, 0x1, UPT ;  /* 0x000000012a00788c */ /* 0x000fe2000bf06270 */
[----:B------:R-:W-:Y:S01]  /*42e0*/  @!PT LDS RZ, [RZ] ;  /* 0x00000000fffff984 */ /* 0x000fe20000000800 */
[----:B------:R-:W-:Y:S01]  /*42f0*/  @!PT LDS RZ, [RZ] ;  /* 0x00000000fffff984 */ /* 0x000fe20000000800 */
[----:B------:R-:W-:Y:S01]  /*4300*/  @!PT LDS RZ, [RZ] ;  /* 0x00000000fffff984 */ /* 0x000fe20000000800 */
[----:B------:R-:W-:Y:S01]  /*4310*/  @!PT LDS RZ, [RZ] ;  /* 0x00000000fffff984 */ /* 0x000fe20000000800 */
[----:B------:R3:W-:Y:S06]  /*4320*/  MEMBAR.ALL.CTA ;  /* 0x0000000000007992 */ /* 0x0007ec0000008000 */
[----:B---3--:R-:W3:Y:S01]  /*4330*/  FENCE.VIEW.ASYNC.S ;  /* 0x00000000000073c6 */ /* 0x008ee20000000000 */
[----:B--2---:R-:W-:Y:S11]  /*4340*/  LOP3.LUT P0, RZ, R10, 0x1, RZ, 0xc0, !PT ;  /* 0x000000010aff7812 */ /* 0x004ff6000780c0ff */
[----:B------:R-:W-:Y:S02]  /*4350*/  @!UPT UIADD3 URZ, UPT, UPT, URZ, URZ, URZ ;  /* 0x000000fffffff290 */ /* 0x000fe4000fffe0ff */
[----:B---3--:R-:W-:Y:S01]  /*4360*/  VOTEU.ANY UP1, P0 ;  /* 0x0000000000ff7886 */ /* 0x008fe20000020100 */
[----:B------:R-:W-:Y:S11]  /*4370*/  PLOP3.LUT P0, PT, PT, PT, UP1, 0x80, 0x8 ;  /* 0x000000000008781c */ /* 0x000ff60003f0f018 */
[----:B------:R-:W-:Y:S02]  /*4380*/  @!UPT UIADD3 URZ, UPT, UPT, URZ, URZ, URZ ;  /* 0x000000fffffff290 */ /* 0x000fe4000fffe0ff */
[----:B------:R-:W-:Y:S02]  /*4390*/  @P0 SHF.R.U32.HI R0, RZ, 0x10, R9 ;  /* 0x00000010ff000819 */ /* 0x000fe40000011609 */
[----:B------:R-:W-:Y:S02]  /*43a0*/  @P0 MOV R6, R8 ;  /* 0x0000000800060202 */ /* 0x000fe40000000f00 */
[----:B------:R-:W-:Y:S01]  /*43b0*/  @P0 R2UR UR4, R0 ;  /* 0x00000000000402ca */ /* 0x000fe200000e0000 */
[----:B------:R-:W-:Y:S01]  /*43c0*/  VIADD R0, R12, 0xa0 ;  /* 0x000000a00c007836 */ /* 0x000fe20000000000 */
[----:B------:R-:W-:Y:S02]  /*43d0*/  @P0 LOP3.LUT R8, R9, 0xffff, RZ, 0xc0, !PT ;  /* 0x0000ffff09080812 */ /* 0x000fe400078ec0ff */
[----:B------:R-:W-:Y:S02]  /*43e0*/  @P0 R2UR UR6, R6 ;  /* 0x00000000060602ca */ /* 0x000fe400000e0000 */
[----:B------:R-:W-:Y:S02]  /*43f0*/  PRMT R0, RZ, 0x654, R0 ;  /* 0x00000654ff007816 */ /* 0x000fe40000000000 */
[----:B------:R-:W-:Y:S02]  /*4400*/  @P0 R2UR UR5, R8 ;  /* 0x00000000080502ca */ /* 0x000fe400000e0000 */
[----:B------:R2:W-:Y:S03]  /*4410*/  SYNCS.ARRIVE.TRANS64.RED.A1T0 RZ, [R0+URZ], RZ ;  /* 0x000000ff00ff79a7 */ /* 0x0005e600081004ff */
[----:B------:R-:W-:Y:S04]  /*4420*/  @UP1 UMOV UR29, UR4 ;  /* 0x00000004001d1c82 */ /* 0x000fe80008000000 */
[----:B------:R-:W-:Y:S04]  /*4430*/  @UP1 UMOV UR14, UR6 ;  /* 0x00000006000e1c82 */ /* 0x000fe80008000000 */
[----:B------:R-:W-:Y:S01]  /*4440*/  @UP1 UMOV UR13, UR5 ;  /* 0x00000005000d1c82 */ /* 0x000fe20008000000 */
[----:B------:R-:W-:Y:S05]  /*4450*/  BRA.U !UP0, `(.L_x_76) ;  /* 0x0000000108a47547 */ /* 0x000fea000b800000 */
[----:B------:R-:W-:Y:S02]  /*4460*/  UIMAD.WIDE.U32 UR18, UR13, UR47, URZ ;  /* 0x0000002f0d1272a5 */ /* 0x000fe4000f8e00ff */
[----:B------:R-:W-:Y:S02]  /*4470*/  UIMAD.WIDE.U32 UR26, UR14, UR44, URZ ;  /* 0x0000002c0e1a72a5 */ /* 0x000fe4000f8e00ff */
[----:B------:R-:W-:Y:S02]  /*4480*/  USEL UR4, UR30, UR41, !UP5 ;  /* 0x000000291e047287 */ /* 0x000fe4000e800000 */
[----:B------:R-:W-:Y:S02]  /*4490*/  USEL UR7, UR31, UR43, !UP6 ;  /* 0x0000002b1f077287 */ /* 0x000fe4000f000000 */
[----:B-1----:R-:W-:Y:S02]  /*44a0*/  UIMAD.WIDE.U32 UR8, UR4, UR22, URZ ;  /* 0x00000016040872a5 */ /* 0x002fe4000f8e00ff */
[----:B------:R-:W-:Y:S01]  /*44b0*/  UIMAD.WIDE.U32 UR10, UR7, UR22, URZ ;  /* 0x00000016070a72a5 */ /* 0x000fe2000f8e00ff */
[----:B------:R-:W-:Y:S02]  /*44c0*/  UMOV UR5, UR19 ;  /* 0x0000001300057c82 */ /* 0x000fe40008000000 */
[----:B------:R-:W-:Y:S03]  /*44d0*/  USHF.R.U32.HI UR6, URZ, UR49, UR5 ;  /* 0x00000031ff067299 */ /* 0x000fe60008011605 */
[----:B------:R-:W-:Y:S01]  /*44e0*/  UMOV UR5, UR27 ;  /* 0x0000001b00057c82 */ /* 0x000fe20008000000 */
[----:B------:R-:W-:Y:S02]  /*44f0*/  USEL UR6, UR13, UR6, !UP5 ;  /* 0x000000060d067287 */ /* 0x000fe4000e800000 */
[----:B------:R-:W-:Y:S03]  /*4500*/  USHF.R.U32.HI UR12, URZ, UR45, UR5 ;  /* 0x0000002dff0c7299 */ /* 0x000fe60008011605 */
[----:B------:R-:W-:Y:S02]  /*4510*/  UMOV UR5, UR9 ;  /* 0x0000000900057c82 */ /* 0x000fe40008000000 */
[----:B------:R-:W-:Y:S03]  /*4520*/  @UP4 USHF.R.U32.HI UR4, URZ, UR23, UR5 ;  /* 0x00000017ff044299 */ /* 0x000fe60008011605 */
[----:B------:R-:W-:Y:S01]  /*4530*/  UMOV UR5, UR11 ;  /* 0x0000000b00057c82 */ /* 0x000fe20008000000 */
[----:B------:R-:W-:Y:S02]  /*4540*/  UIMAD UR4, UR42, UR4, URZ ;  /* 0x000000042a0472a4 */ /* 0x000fe4000f8e02ff */
[----:B------:R-:W-:Y:S02]  /*4550*/  @UP4 USHF.R.U32.HI UR7, URZ, UR23, UR5 ;  /* 0x00000017ff074299 */ /* 0x000fe40008011605 */
[----:B------:R-:W-:Y:S02]  /*4560*/  UIMAD.WIDE.U32 UR10, UR6, UR22, URZ ;  /* 0x00000016060a72a5 */ /* 0x000fe4000f8e00ff */
[----:B------:R-:W-:Y:S02]  /*4570*/  USEL UR5, UR14, UR12, !UP6 ;  /* 0x0000000c0e057287 */ /* 0x000fe4000f000000 */
[----:B------:R-:W-:Y:S02]  /*4580*/  UIMAD UR8, UR42, UR7, URZ ;  /* 0x000000072a0872a4 */ /* 0x000fe4000f8e02ff */
[----:B------:R-:W-:Y:S03]  /*4590*/  UISETP.GE.AND UP0, UPT, UR6, UR4, UPT ;  /* 0x000000040600728c */ /* 0x000fe6000bf06270 */
[----:B------:R-:W-:Y:S01]  /*45a0*/  UMOV UR4, UR11 ;  /* 0x0000000b00047c82 */ /* 0x000fe20008000000 */
[----:B------:R-:W-:Y:S02]  /*45b0*/  UISETP.GE.OR UP0, UPT, UR5, UR8, UP0 ;  /* 0x000000080500728c */ /* 0x000fe40008706670 */
[----:B------:R-:W-:Y:S02]  /*45c0*/  USHF.R.U32.HI UR4, URZ, UR23, UR4 ;  /* 0x00000017ff047299 */ /* 0x000fe40008011604 */
[----:B------:R-:W-:Y:S02]  /*45d0*/  UIMAD.WIDE.U32 UR8, UR5, UR22, URZ ;  /* 0x00000016050872a5 */ /* 0x000fe4000f8e00ff */
[----:B------:R-:W-:Y:S04]  /*45e0*/  USEL UR10, UR6, UR4, !UP4 ;  /* 0x00000004060a7287 */ /* 0x000fe8000e000000 */
[----:B------:R-:W-:Y:S01]  /*45f0*/  UIADD3 UR11, UPT, UPT, -UR10, URZ, URZ ;  /* 0x000000ff0a0b7290 */ /* 0x000fe2000fffe1ff */
[----:B------:R-:W-:Y:S02]  /*4600*/  @!UP0 UMOV UR4, UR9 ;  /* 0x0000000900048c82 */ /* 0x000fe40008000000 */
[----:B------:R-:W-:Y:S02]  /*4610*/  @!UP0 USHF.R.U32.HI UR4, URZ, UR23, UR4 ;  /* 0x00000017ff048299 */ /* 0x000fe40008011604 */
[----:B------:R-:W-:Y:S02]  /*4620*/  UIMAD UR8, UR42, UR11, UR6 ;  /* 0x0000000b2a0872a4 */ /* 0x000fe4000f8e0206 */
[----:B------:R-:W-:Y:S04]  /*4630*/  @!UP0 USEL UR4, UR5, UR4, !UP4 ;  /* 0x0000000405048287 */ /* 0x000fe8000e000000 */
[----:B------:R-:W-:Y:S02]  /*4640*/  @!UP0 UIMAD UR8, UR7, UR8, UR4 ;  /* 0x00000008070882a4 */ /* 0x000fe4000f8e0204 */
[----:B------:R-:W-:Y:S02]  /*4650*/  @!UP0 UIADD3 UR9, UPT, UPT, UR10, -UR4, URZ ;  /* 0x800000040a098290 */ /* 0x000fe4000fffe0ff */
[----:B------:R-:W-:Y:S02]  /*4660*/  UIADD3 UR4, UPT, UPT, -UR5, URZ, URZ ;  /* 0x000000ff05047290 */ /* 0x000fe4000fffe1ff */
[----:B------:R-:W-:Y:S02]  /*4670*/  UIADD3 UR7, UPT, UPT, -UR6, URZ, URZ ;  /* 0x000000ff06077290 */ /* 0x000fe4000fffe1ff */
[----:B------:R-:W-:Y:S02]  /*4680*/  @!UP0 UIMAD UR6, UR9, UR42, UR5 ;  /* 0x0000002a090682a4 */ /* 0x000fe4000f8e0205 */
[----:B------:R-:W-:Y:S02]  /*4690*/  UIMAD UR14, UR15, UR4, UR14 ;  /* 0x000000040f0e72a4 */ /* 0x000fe4000f8e020e */
[----:B------:R-:W-:Y:S01]  /*46a0*/  UIMAD UR13, UR46, UR7, UR13 ;  /* 0x000000072e0d72a4 */ /* 0x000fe2000f8e020d */
[----:B------:R-:W-:Y:S02]  /*46b0*/  @!UP0 UMOV UR5, UR8 ;  /* 0x0000000800058c82 */ /* 0x000fe40008000000 */
[----:B------:R-:W-:Y:S02]  /*46c0*/  UIMAD UR14, UR5, UR15, UR14 ;  /* 0x0000000f050e72a4 */ /* 0x000fe4000f8e020e */
[----:B------:R-:W-:Y:S11]  /*46d0*/  UIMAD UR13, UR6, UR46, UR13 ;  /* 0x0000002e060d72a4 */ /* 0x000ff6000f8e020d */
[----:B------:R-:W-:Y:S01]  /*46e0*/  @!UPT UIADD3 URZ, UPT, UPT, URZ, URZ, URZ ;  /* 0x000000fffffff290 */ /* 0x000fe2000fffe0ff */
.L_x_76:
[----:B------:R-:W3:Y:S01]  /*46f0*/  @!UP2 LDCU.128 UR8, c[0x0][0xb10] ;  /* 0x00016200ff08a7ac */ /* 0x000ee20008000c00 */
[C---:B------:R-:W-:Y:S02]  /*4700*/  ISETP.NE.U32.AND P1, PT, R4.reuse, RZ, PT ;  /* 0x000000ff0400720c */ /* 0x040fe40003f25070 */
[----:B------:R-:W-:Y:S02]  /*4710*/  ISETP.NE.U32.AND P0, PT, R4, RZ, PT ;  /* 0x000000ff0400720c */ /* 0x000fe40003f05070 */
[C---:B------:R-:W-:Y:S02]  /*4720*/  ISETP.NE.AND.EX P1, PT, R5.reuse, RZ, PT, P1 ;  /* 0x000000ff0500720c */ /* 0x040fe40003f25310 */
[----:B------:R-:W-:Y:S01]  /*4730*/  ISETP.NE.AND.EX P0, PT, R5, RZ, PT, P0 ;  /* 0x000000ff0500720c */ /* 0x000fe20003f05300 */
[----:B------:R-:W4:Y:S01]  /*4740*/  @!UP2 LDCU UR5, c[0x0][0xb0c] ;  /* 0x00016180ff05a7ac */ /* 0x000f220008000800 */
[----:B------:R-:W-:Y:S01]  /*4750*/  SHF.L.U32 R9, R15, 0x1f, RZ ;  /* 0x0000001f0f097819 */ /* 0x000fe200000006ff */
[----:B------:R-:W-:Y:S02]  /*4760*/  USHF.L.U32 UR35, UR16, 0x6, URZ ;  /* 0x0000000610237899 */ /* 0x000fe400080006ff */
[----:B------:R-:W-:Y:S02]  /*4770*/  USHF.L.U32 UR34, UR20, 0x8, URZ ;  /* 0x0000000814227899 */ /* 0x000fe400080006ff */
[----:B---3--:R-:W-:Y:S07]  /*4780*/  UIMAD.WIDE.U32 UR6, UR14, UR8, URZ ;  /* 0x000000080e0672a5 */ /* 0x008fee000f8e00ff */
[----:B------:R-:W-:Y:S01]  /*4790*/  @!UP2 UMOV UR4, UR7 ;  /* 0x000000070004ac82 */ /* 0x000fe20008000000 */
[----:B----4-:R-:W-:Y:S02]  /*47a0*/  @!UP2 UISETP.NE.AND UP0, UPT, UR5, 0x1, UPT ;  /* 0x000000010500a88c */ /* 0x010fe4000bf05270 */
[----:B------:R-:W-:Y:S02]  /*47b0*/  @!UP2 USHF.R.U32.HI UR4, URZ, UR9, UR4 ;  /* 0x00000009ff04a299 */ /* 0x000fe40008011604 */
[----:B------:R-:W-:Y:S02]  /*47c0*/  UIMAD.WIDE.U32 UR6, UR13, UR11, URZ ;  /* 0x0000000b0d0672a5 */ /* 0x000fe4000f8e00ff */
[----:B------:R-:W-:Y:S02]  /*47d0*/  @!UP2 USEL UR8, UR14, UR4, !UP0 ;  /* 0x000000040e08a287 */ /* 0x000fe4000c000000 */
[----:B------:R-:W-:Y:S03]  /*47e0*/  @!UP2 UISETP.NE.AND UP0, UPT, UR10, 0x1, UPT ;  /* 0x000000010a00a88c */ /* 0x000fe6000bf05270 */
[----:B------:R-:W-:Y:S02]  /*47f0*/  @!UP2 UMOV UR6, UR7 ;  /* 0x000000070006ac82 */ /* 0x000fe40008000000 */
[----:B------:R-:W3:Y:S02]  /*4800*/  @!UP2 LDCU UR4, c[0x0][0xb20] ;  /* 0x00016400ff04a7ac */ /* 0x000ee40008000800 */
[----:B---3--:R-:W-:Y:S04]  /*4810*/  @!UP2 USHF.R.U32.HI UR6, URZ, UR4, UR6 ;  /* 0x00000004ff06a299 */ /* 0x008fe80008011606 */
[----:B------:R-:W-:Y:S04]  /*4820*/  @!UP2 USEL UR6, UR13, UR6, !UP0 ;  /* 0x000000060d06a287 */ /* 0x000fe8000c000000 */
[----:B------:R-:W-:Y:S02]  /*4830*/  @!UP2 UIADD3 UR4, UPT, UPT, -UR8, UR6, URZ ;  /* 0x000000060804a290 */ /* 0x000fe4000fffe1ff */
[----:B------:R-:W-:Y:S02]  /*4840*/  @!UP2 UIADD3 UR6, UPT, UPT, UR8, -UR6, URZ ;  /* 0x800000060806a290 */ /* 0x000fe4000fffe0ff */
[----:B------:R-:W-:Y:S02]  /*4850*/  @!UP2 UIMAD UR14, UR4, UR5, UR14 ;  /* 0x00000005040ea2a4 */ /* 0x000fe4000f8e020e */
[----:B------:R-:W-:Y:S01]  /*4860*/  @!UP2 UIMAD UR13, UR6, UR10, UR13 ;  /* 0x0000000a060da2a4 */ /* 0x000fe2000f8e020d */
[----:B------:R-:W-:Y:S11]  /*4870*/  BRA.U UP3, `(.L_x_77) ;  /* 0x0000000103107547 */ /* 0x000ff6000b800000 */
[----:B--2---:R-:W-:Y:S04]  /*4880*/  MOV R0, UR48 ;  /* 0x0000003000007c02 */ /* 0x004fe80008000f00 */
[----:B------:R-:W-:Y:S04]  /*4890*/  SHF.L.U32 R11, R0, 0x1f, RZ ;  /* 0x0000001f000b7819 */ /* 0x000fe800000006ff */
[----:B------:R-:W2:Y:S02]  /*48a0*/  SYNCS.PHASECHK.TRANS64.TRYWAIT P2, [UR21+0x88], R11 ;  /* 0x0000880bff0075a7 */ /* 0x000ea40008041115 */
[----:B--2---:R-:W-:Y:S05]  /*48b0*/  @!P2 BRA `(.L_x_78) ;  /* 0x000000540068a947 */ /* 0x004fea0003800000 */
.L_x_77:
[----:B------:R-:W-:Y:S05]  /*48c0*/  @!P1 BRA `(.L_x_79) ;  /* 0x0000000000309947 */ /* 0x000fea0003800000 */
[----:B------:R-:W-:Y:S01]  /*48d0*/  ISETP.NE.U32.AND P1, PT, R2, RZ, PT ;  /* 0x000000ff0200720c */ /* 0x000fe20003f25070 */
[----:B------:R-:W3:Y:S01]  /*48e0*/  LDCU.64 UR4, c[0x0][0x358] ;  /* 0x00006b00ff0477ac */ /* 0x000ee20008000a00 */
[----:B------:R-:W-:Y:S02]  /*48f0*/  IMAD.MOV.U32 R81, RZ, RZ, 0x1 ;  /* 0x00000001ff517424 */ /* 0x000fe400078e00ff */
[----:B------:R-:W-:Y:S11]  /*4900*/  ISETP.NE.AND.EX P1, PT, R3, RZ, PT, P1 ;  /* 0x000000ff0300720c */ /* 0x000ff60003f25310 */
[----:B------:R-:W-:Y:S02]  /*4910*/  @!UPT UIADD3 URZ, UPT, UPT, URZ, URZ, URZ ;  /* 0x000000fffffff290 */ /* 0x000fe4000fffe0ff */
[----:B--2---:R-:W2:Y:S01]  /*4920*/  @P1 LDC.64 R10, c[0x0][0x888] ;  /* 0x00022200ff0a1b82 */ /* 0x004ea20000000a00 */
[----:B------:R-:W-:Y:S04]  /*4930*/  @P1 IMAD R0, R4, UR36, RZ ;  /* 0x0000002404001c24 */ /* 0x000fe8000f8e02ff */
[----:B--2---:R-:W-:Y:S04]  /*4940*/  @P1 IMAD.WIDE R10, R0, 0x4, R10 ;  /* 0x00000004000a1825 */ /* 0x004fe800078e020a */
[----:B------:R-:W-:Y:S01]  /*4950*/  HFMA2 R0, -RZ, RZ, 0, 5.9604644775390625e-08 ;  /* 0x00000001ff007431 */ /* 0x000fe200000001ff */
[----:B---3-5:R3:W5:Y:S04]  /*4960*/  @P1 LDG.E R41, desc[UR4][R10.64] ;  /* 0x000000040a291981 */ /* 0x028768000c1e1900 */
[----:B------:R-:W-:Y:S01]  /*4970*/  @!P1 PRMT R81, R0, 0x7610, R81 ;  /* 0x0000761000519816 */ /* 0x000fe20000000051 */
[----:B---3--:R-:W4:Y:S06]  /*4980*/  @!P1 LDC R41, c[0x0][0x880] ;  /* 0x00022000ff299b82 */ /* 0x008f2c0000000800 */
.L_x_79:
[----:B----45:R-:W-:Y:S01]  /*4990*/  @!P0 FSETP.EQ.AND P1, PT, R41, RZ, PT ;  /* 0x000000ff2900820b */ /* 0x030fe20003f22000 */
[----:B------:R-:W-:Y:S01]  /*49a0*/  @!UPT UIADD3 URZ, UPT, UPT, URZ, URZ, URZ ;  /* 0x000000fffffff290 */ /* 0x000fe2000fffe0ff */
[----:B------:R-:W-:Y:S11]  /*49b0*/  @!P0 BRA `(.L_x_80) ;  /* 0x0000000000188947 */ /* 0x000ff60003800000 */
[----:B------:R-:W-:Y:S02]  /*49c0*/  LOP3.LUT P0, RZ, R81, 0xff, RZ, 0xc0, !PT ;  /* 0x000000ff51ff7812 */ /* 0x000fe4000780c0ff */
[----:B------:R-:W-:Y:S04]  /*49d0*/  ISETP.NE.U32.AND P1, PT, R2, RZ, PT ;  /* 0x000000ff0200720c */ /* 0x000fe80003f25070 */
[----:B------:R-:W-:Y:S04]  /*49e0*/  ISETP.NE.AND.EX P1, PT, R3, RZ, PT, P1 ;  /* 0x000000ff0300720c */ /* 0x000fe80003f25310 */
[----:B------:R-:W-:Y:S03]  /*49f0*/  PLOP3.LUT P1, PT, P1, PT, PT, 0x8, 0x80 ;  /* 0x000000000080781c */ /* 0x000fe60000f2e170 */
[----:B------:R-:W-:Y:S11]  /*4a00*/  @P0 FSETP.EQ.AND P1, PT, R41, RZ, PT ;  /* 0x000000ff2900020b */ /* 0x000ff60003f22000 */
[----:B------:R-:W-:Y:S02]  /*4a10*/  @!UPT UIADD3 URZ, UPT, UPT, URZ, URZ, URZ ;  /* 0x000000fffffff290 */ /* 0x000fe4000fffe0ff */
.L_x_80:
[----:B------:R-:W3:Y:S01]  /*4a20*/  SYNCS.PHASECHK.TRANS64.TRYWAIT P2, [UR21+0x60], R9 ;  /* 0x00006009ff0075a7 */ /* 0x000ee20008041115 */
[----:B------:R-:W-:Y:S04]  /*4a30*/  ELECT P0, URZ, PT ;  /* 0x0000000000ff782f */ /* 0x000fe80003800000 */
[----:B------:R-:W-:Y:S11]  /*4a40*/  PLOP3.LUT P1, PT, P1, P0, PT, 0xf2, 0x2f ;  /* 0x00000000002f781c */ /* 0x000ff60000f21e72 */
[----:B------:R-:W-:Y:S02]  /*4a50*/  @!UPT UIADD3 URZ, UPT, UPT, URZ, URZ, URZ ;  /* 0x000000fffffff290 */ /* 0x000fe4000fffe0ff */
[----:B------:R-:W-:Y:S05]  /*4a60*/  @!P1 IADD3 R8, P0, PT, R16, 0x580, RZ ;  /* 0x0000058010089810 */ /* 0x000fea0007f1e0ff */
[----:B------:R-:W-:Y:S01]  /*4a70*/  @!P1 IMAD.X R6, RZ, RZ, R17, P0 ;  /* 0x000000ffff069224 */ /* 0x000fe200000e0611 */
[----:B---3--:R-:W-:Y:S07]  /*4a80*/  @!P2 BRA `(.L_x_81) ;  /* 0x00000054000ca947 */ /* 0x008fee0003800000 */
.L_x_168:
[----:B------:R-:W-:Y:S01]  /*4a90*/  @!P1 R2UR UR5, R8 ;  /* 0x00000000080592ca */ /* 0x000fe200000e0000 */
[----:B------:R-:W-:Y:S01]  /*4aa0*/  VOTEU.ALL UP0, P1 ;  /* 0x0000000000ff7886 */ /* 0x000fe20000800000 */
[----:B------:R-:W-:Y:S01]  /*4ab0*/  @!P1 R2UR UR4, R6 ;  /* 0x00000000060492ca */ /* 0x000fe200000e0000 */
[----:B--2---:R-:W-:Y:S01]  /*4ac0*/  @!P1 IMAD.MOV.U32 R0, RZ, RZ, 0x2000 ;  /* 0x00002000ff009424 */ /* 0x004fe200078e00ff */
[----:B------:R-:W-:Y:S01]  /*4ad0*/  UMOV UR6, 0x0 ;  /* 0x0000000000067882 */ /* 0x000fe20000000000 */
[----:B------:R-:W-:Y:S01]  /*4ae0*/  UMOV UR7, 0x10000000 ;  /* 0x1000000000077882 */ /* 0x000fe20000000000 */
[----:B------:R-:W-:Y:S01]  /*4af0*/  @!UP0 UIADD3 UR32, UPT, UPT, UR21, 0x400, URZ ;  /* 0x0000040015208890 */ /* 0x000fe2000fffe0ff */
[----:B------:R-:W-:Y:S01]  /*4b00*/  @!P1 IADD3 R8, P0, PT, R16, 0x580, RZ ;  /* 0x0000058010089810 */ /* 0x000fe20007f1e0ff */
[----:B------:R-:W-:Y:S04]  /*4b10*/  VOTEU.ALL UP0, P1 ;  /* 0x0000000000ff7886 */ /* 0x000fe80000800000 */
[----:B------:R-:W-:Y:S02]  /*4b20*/  @!P1 IMAD.X R6, RZ, RZ, R17, P0 ;  /* 0x000000ffff069224 */ /* 0x000fe400000e0611 */
[----:B------:R-:W-:Y:S02]  /*4b30*/  IMAD.U32 R10, RZ, RZ, UR5 ;  /* 0x00000005ff0a7e24 */ /* 0x000fe4000f8e00ff */
[----:B------:R-:W-:Y:S03]  /*4b40*/  IMAD.U32 R11, RZ, RZ, UR4 ;  /* 0x00000004ff0b7e24 */ /* 0x000fe6000f8e00ff */
[----:B------:R-:W-:Y:S02]  /*4b50*/  @!P1 R2UR UR4, R10 ;  /* 0x000000000a0492ca */ /* 0x000fe400000e0000 */
[----:B------:R-:W-:Y:S11]  /*4b60*/  @!P1 R2UR UR5, R11 ;  /* 0x000000000b0592ca */ /* 0x000ff600000e0000 */
[----:B------:R-:W-:Y:S02]  /*4b70*/  @!UPT UIADD3 URZ, UPT, UPT, URZ, URZ, URZ ;  /* 0x000000fffffff290 */ /* 0x000fe4000fffe0ff */
[----:B------:R2:W-:Y:S01]  /*4b80*/  @!UP0 UTMALDG.3D [UR32], [UR4], desc[UR6] ;  /* 0x00000620040085b4 */ /* 0x0005e20008011000 */
[----:B------:R2:W-:Y:S01]  /*4b90*/  @!P1 SYNCS.ARRIVE.TRANS64.RED.A0TR RZ, [UR21+0x40], R0 ;  /* 0x00004000ffff99a7 */ /* 0x0005e20008300415 */
[----:B------:R-:W-:Y:S01]  /*4ba0*/  SYNCS.ARRIVE.TRANS64.RED.A1T0 RZ, [UR40], RZ ;  /* 0x000000ffffff79a7 */ /* 0x000fe20008100428 */
[----:B------:R-:W3:Y:S02]  /*4bb0*/  SYNCS.PHASECHK.TRANS64.TRYWAIT P2, [UR21+0x68], R9 ;  /* 0x00006809ff0075a7 */ /* 0x000ee40008041115 */
[----:B--23--:R-:W-:Y:S05]  /*4bc0*/  @!P2 BRA `(.L_x_82) ;  /* 0x0000005000d4a947 */ /* 0x00cfea0003800000 */
.L_x_170:
        /* <DEDUP_REMOVED lines=8> */
[----:B------:R-:W-:Y:S01]  /*4c50*/  @!UP0 UIADD3 UR24, UPT, UPT, UR21, 0x2400, URZ ;  /* 0x0000240015188890 */ /* 0x000fe2000fffe0ff */
[----:B------:R-:W-:Y:S01]  /*4c60*/  VOTEU.ALL UP0, P1 ;  /* 0x0000000000ff7886 */ /* 0x000fe20000800000 */
[----:B------:R-:W-:Y:S01]  /*4c70*/  UMOV UR27, UR35 ;  /* 0x00000023001b7c82 */ /* 0x000fe20008000000 */
[----:B------:R-:W-:Y:S02]  /*4c80*/  UMOV UR28, UR36 ;  /* 0x00000024001c7c82 */ /* 0x000fe40008000000 */
[----:B------:R-:W-:Y:S02]  /*4c90*/  IMAD.U32 R10, RZ, RZ, UR5 ;  /* 0x00000005ff0a7e24 */ /* 0x000fe4000f8e00ff */
[----:B------:R-:W-:Y:S02]  /*4ca0*/  IMAD.U32 R11, RZ, RZ, UR4 ;  /* 0x00000004ff0b7e24 */ /* 0x000fe4000f8e00ff */
[----:B------:R-:W-:Y:S01]  /*4cb0*/  @!P1 IMAD.X R6, RZ, RZ, R17, P0 ;  /* 0x000000ffff069224 */ /* 0x000fe200000e0611 */
        /* <DEDUP_REMOVED lines=8> */
.L_x_172:
[----:B------:R-:W-:Y:S01]  /*4d40*/  @!P1 R2UR UR5, R8 ;  /* 0x00000000080592ca */ /* 0x000fe200000e0000 */
[----:B------:R-:W-:Y:S01]  /*4d50*/  VOTEU.ALL UP0, P1 ;  /* 0x0000000000ff7886 */ /* 0x000fe20000800000 */
[----:B------:R-:W-:Y:S01]  /*4d60*/  @!P1 R2UR UR4, R6 ;  /* 0x00000000060492ca */ /* 0x000fe200000e0000 */
[----:B--2---:R-:W-:Y:S01]  /*4d70*/  @!P1 IMAD.MOV.U32 R0, RZ, RZ, 0x2000 ;  /* 0x00002000ff009424 */ /* 0x004fe200078e00ff */
[----:B------:R-:W-:Y:S01]  /*4d80*/  UMOV UR6, 0x0 ;  /* 0x0000000000067882 */ /* 0x000fe20000000000 */
[----:B------:R-:W-:Y:S01]  /*4d90*/  UMOV UR7, 0x10000000 ;  /* 0x1000000000077882 */ /* 0x000fe20000000000 */
[----:B------:R-:W-:Y:S01]  /*4da0*/  @!UP0 UIADD3 UR18, UPT, UPT, UR34, 0x80, URZ ;  /* 0x0000008022128890 */ /* 0x000fe2000fffe0ff */
[----:B------:R-:W-:Y:S01]  /*4db0*/  VIADD R14, R14, 0x1 ;  /* 0x000000010e0e7836 */ /* 0x000fe20000000000 */
[----:B------:R-:W-:Y:S01]  /*4dc0*/  @!UP0 UIADD3 UR16, UPT, UPT, UR21, 0x4400, URZ ;  /* 0x0000440015108890 */ /* 0x000fe2000fffe0ff */
[----:B------:R-:W-:Y:S01]  /*4dd0*/  VOTEU.ALL UP0, P1 ;  /* 0x0000000000ff7886 */ /* 0x000fe20000800000 */
[----:B------:R-:W-:Y:S01]  /*4de0*/  UMOV UR19, UR35 ;  /* 0x0000002300137c82 */ /* 0x000fe20008000000 */
[----:B------:R-:W-:Y:S02]  /*4df0*/  UMOV UR20, UR36 ;  /* 0x0000002400147c82 */ /* 0x000fe40008000000 */
        /* <DEDUP_REMOVED lines=10> */
.L_x_174:
[----:B------:R-:W-:Y:S01]  /*4ea0*/  @!P1 IADD3 R6, P0, PT, R16, 0x580, RZ ;  /* 0x0000058010069810 */ /* 0x000fe20007f1e0ff */
[----:B------:R-:W-:Y:S01]  /*4eb0*/  VOTEU.ALL UP0, P1 ;  /* 0x0000000000ff7886 */ /* 0x000fe20000800000 */
[----:B------:R-:W-:Y:S01]  /*4ec0*/  UMOV UR6, 0x0 ;  /* 0x0000000000067882 */ /* 0x000fe20000000000 */
[----:B------:R-:W-:Y:S01]  /*4ed0*/  UMOV UR7, 0x10000000 ;  /* 0x1000000000077882 */ /* 0x000fe20000000000 */
[----:B------:R-:W-:Y:S01]  /*4ee0*/  @!P1 R2UR UR5, R6 ;  /* 0x00000000060592ca */ /* 0x000fe200000e0000 */
[----:B--2---:R-:W-:Y:S01]  /*4ef0*/  @!P1 IMAD.X R0, RZ, RZ, R17, P0 ;  /* 0x000000ffff009224 */ /* 0x004fe200000e0611 */
[----:B------:R-:W-:Y:S01]  /*4f00*/  @!UP0 UIADD3 UR10, UPT, UPT, UR34, 0xc0, URZ ;  /* 0x000000c0220a8890 */ /* 0x000fe2000fffe0ff */
[----:B------:R-:W-:Y:S01]  /*4f10*/  R2UR UR18, R83 ;  /* 0x00000000531272ca */ /* 0x000fe200000e0000 */
[----:B------:R-:W-:Y:S01]  /*4f20*/  @!UP0 UIADD3 UR8, UPT, UPT, UR21, 0x6400, URZ ;  /* 0x0000640015088890 */ /* 0x000fe2000fffe0ff */
[----:B------:R-:W-:Y:S01]  /*4f30*/  R2UR UR16, R84 ;  /* 0x00000000541072ca */ /* 0x000fe200000e0000 */
[----:B------:R-:W-:Y:S01]  /*4f40*/  @!UP0 UIADD3 UR9, UPT, UPT, UR21, 0x58, URZ ;  /* 0x0000005815098890 */ /* 0x000fe2000fffe0ff */
[----:B------:R-:W-:Y:S01]  /*4f50*/  @!P1 R2UR UR4, R0 ;  /* 0x00000000000492ca */ /* 0x000fe200000e0000 */
[----:B------:R-:W-:Y:S01]  /*4f60*/  VOTEU.ALL UP0, P1 ;  /* 0x0000000000ff7886 */ /* 0x000fe20000800000 */
[----:B------:R-:W-:Y:S01]  /*4f70*/  UMOV UR11, UR35 ;  /* 0x00000023000b7c82 */ /* 0x000fe20008000000 */
[----:B------:R-:W-:Y:S01]  /*4f80*/  UMOV UR12, UR36 ;  /* 0x00000024000c7c82 */ /* 0x000fe20008000000 */
[C---:B------:R-:W-:Y:S01]  /*4f90*/  ISETP.NE.AND P0, PT, R14.reuse, 0x2, PT ;  /* 0x000000020e00780c */ /* 0x040fe20003f05270 */
[----:B------:R-:W-:Y:S01]  /*4fa0*/  UPLOP3.LUT UP3, UPT, UPT, UPT, UPT, 0x80, 0x8 ;  /* 0x000000000008789c */ /* 0x000fe20003f6f070 */
[----:B------:R-:W-:Y:S01]  /*4fb0*/  IMAD.U32 R8, RZ, RZ, UR5 ;  /* 0x00000005ff087e24 */ /* 0x000fe2000f8e00ff */
[----:B------:R-:W-:Y:S01]  /*4fc0*/  LOP3.LUT R15, R15, 0x1, RZ, 0x3c, !PT ;  /* 0x000000010f0f7812 */ /* 0x000fe200078e3cff */
[----:B------:R-:W-:Y:S01]  /*4fd0*/  UMOV UR36, UR29 ;  /* 0x0000001d00247c82 */ /* 0x000fe20008000000 */
[----:B------:R-:W-:Y:S01]  /*4fe0*/  SEL R0, RZ, 0x1, P0 ;  /* 0x00000001ff007807 */ /* 0x000fe20000000000 */
[----:B------:R-:W-:Y:S01]  /*4ff0*/  UIADD3 UR20, UPT, UPT, UR13, UR18, URZ ;  /* 0x000000120d147290 */ /* 0x000fe2000fffe0ff */
[----:B------:R-:W-:Y:S01]  /*5000*/  SEL R14, R14, RZ, P0 ;  /* 0x000000ff0e0e7207 */ /* 0x000fe20000000000 */
[----:B------:R-:W-:Y:S01]  /*5010*/  UIADD3 UR16, UPT, UPT, UR14, UR16, URZ ;  /* 0x000000100e107290 */ /* 0x000fe2000fffe0ff */
[----:B------:R-:W-:Y:S01]  /*5020*/  IMAD.U32 R9, RZ, RZ, UR4 ;  /* 0x00000004ff097e24 */ /* 0x000fe2000f8e00ff */
[----:B------:R-:W-:Y:S02]  /*5030*/  @!P1 R2UR UR4, R8 ;  /* 0x00000000080492ca */ /* 0x000fe400000e0000 */
[----:B------:R-:W-:Y:S02]  /*5040*/  LOP3.LUT R13, R13, R0, RZ, 0x3c, !PT ;  /* 0x000000000d0d7212 */ /* 0x000fe400078e3cff */
[----:B------:R-:W-:Y:S11]  /*5050*/  @!P1 R2UR UR5, R9 ;  /* 0x00000000090592ca */ /* 0x000ff600000e0000 */
[----:B------:R-:W-:Y:S02]  /*5060*/  @!UPT UIADD3 URZ, UPT, UPT, URZ, URZ, URZ ;  /* 0x000000fffffff290 */ /* 0x000fe4000fffe0ff */
[----:B------:R2:W-:Y:S01]  /*5070*/  @!UP0 UTMALDG.3D [UR8], [UR4], desc[UR6] ;  /* 0x00000608040085b4 */ /* 0x0005e20008011000 */
[----:B------:R2:W-:Y:S01]  /*5080*/  @!P1 SYNCS.ARRIVE.TRANS64.RED.A0TR RZ, [UR21+0x58], R7 ;  /* 0x00005807ffff99a7 */ /* 0x0005e20008300415 */
[----:B------:R-:W-:Y:S01]  /*5090*/  SYNCS.ARRIVE.TRANS64.RED.A1T0 RZ, [UR37], RZ ;  /* 0x000000ffffff79a7 */ /* 0x000fe20008100425 */
[----:B------:R-:W-:Y:S05]  /*50a0*/  BRA.U UP1, `(.L_x_85) ;  /* 0xfffffff101707547 */ /* 0x000fea000b83ffff */
[----:B------:R-:W-:-:S04]  /*50b0*/  SHF.L.U32 R3, R15, 0x1f, RZ ;  /* 0x0000001f0f037819 */ /* 0x000fc800000006ff */
[----:B------:R-:W3:Y:S02]  /*50c0*/  SYNCS.PHASECHK.TRANS64.TRYWAIT P0, [UR21+0x60], R3 ;  /* 0x00006003ff0075a7 */ /* 0x000ee40008001115 */
[----:B---3--:R-:W-:Y:S05]  /*50d0*/  @!P0 BRA `(.L_x_86) ;  /* 0x0000004c00d88947 */ /* 0x008fea0003800000 */
.L_x_176:
[----:B------:R-:W4:Y:S02]  /*50e0*/  SYNCS.PHASECHK.TRANS64.TRYWAIT P0, [UR21+0x68], R3 ;  /* 0x00006803ff0075a7 */ /* 0x000f240008001115 */
[----:B----4-:R-:W-:Y:S05]  /*50f0*/  @!P0 BRA `(.L_x_87) ;  /* 0x0000004c00e88947 */ /* 0x010fea0003800000 */
.L_x_178:
[----:B------:R-:W4:Y:S02]  /*5100*/  SYNCS.PHASECHK.TRANS64.TRYWAIT P0, [UR21+0x70], R3 ;  /* 0x00007003ff0075a7 */ /* 0x000f240008001115 */
[----:B----4-:R-:W-:Y:S05]  /*5110*/  @!P0 BRA `(.L_x_88) ;  /* 0x0000004c00f88947 */ /* 0x010fea0003800000 */
.L_x_180:
[----:B---3--:R-:W-:-:S07]  /*5120*/  MOV R0, UR21 ;  /* 0x0000001500007c02 */ /* 0x008fce0008000f00 */
.L_x_89:
[----:B---3--:R-:W-:-:S04]  /*5130*/  SHF.L.U32 R3, R15, 0x1f, RZ ;  /* 0x0000001f0f037819 */ /* 0x008fc800000006ff */
[----:B------:R3:W4:Y:S03]  /*5140*/  SYNCS.PHASECHK.TRANS64.TRYWAIT P0, [R0+URZ+0x78], R3 ;  /* 0x00007803000075a7 */ /* 0x00072600080011ff */
[----:B----4-:R-:W-:Y:S05]  /*5150*/  @!P0 NANOSLEEP.SYNCS 0x989680 ;  /* 0x009896800000895d */ /* 0x010fea0003900000 */
[----:B------:R-:W4:Y:S02]  /*5160*/  @!P0 SYNCS.PHASECHK.TRANS64 P0, [R0+URZ+0x78], R3 ;  /* 0x00007803000085a7 */ /* 0x000f2400080010ff */
[----:B-12-4-:R-:W-:Y:S05]  /*5170*/  @P0 EXIT ;  /* 0x000000000000094d */ /* 0x016fea0003800000 */
[----:B------:R-:W-:Y:S05]  /*5180*/  BRA `(.L_x_89) ;  /* 0xfffffffc00e87947 */ /* 0x000fea000383ffff */
.L_x_74:
[----:B------:R-:W-:-:S06]  /*5190*/  UISETP.GE.AND UP0, UPT, UR17, 0x4, UPT ;  /* 0x000000041100788c */ /* 0x000fcc000bf06270 */
[----:B------:R-:W-:-:S13]  /*51a0*/  PLOP3.LUT P0, PT, PT, PT, UP0, 0x80, 0x8 ;  /* 0x000000000008781c */ /* 0x000fda0003f0f008 */
[----:B-1----:R-:W-:Y:S05]  /*51b0*/  @!P0 EXIT ;  /* 0x000000000000894d */ /* 0x002fea0003800000 */
[----:B------:R-:W1:Y:S08]  /*51c0*/  S2UR UR4, SR_CgaCtaId ;  /* 0x00000000000479c3 */ /* 0x000e700000008800 */
[----:B------:R-:W-:Y:S01]  /*51d0*/  BAR.SYNC.DEFER_BLOCKING 0x6, 0xa0 ;  /* 0x0182800000007b1d */ /* 0x000fe20000010000 */
[C---:B------:R-:W-:Y:S01]  /*51e0*/  IMAD.SHL.U32 R5, R94.reuse, 0x40, RZ ;  /* 0x000000405e057824 */ /* 0x040fe200078e00ff */
[C---:B------:R-:W-:Y:S01]  /*51f0*/  R2P PR, R94.reuse, 0x6 ;  /* 0x000000065e007804 */ /* 0x040fe20000000000 */
[C---:B------:R-:W-:Y:S01]  /*5200*/  IMAD.SHL.U32 R2, R94.reuse, 0x8, RZ ;  /* 0x000000085e027824 */ /* 0x040fe200078e00ff */
[----:B------:R-:W-:Y:S01]  /*5210*/  CS2R R88, SRZ ;  /* 0x0000000000587805 */ /* 0x000fe2000001ff00 */
[----:B------:R-:W-:Y:S01]  /*5220*/  IMAD.U32 R37, R94, 0x10000, RZ ;  /* 0x000100005e257824 */ /* 0x000fe200078e00ff */
[----:B------:R-:W-:-:S02]  /*5230*/  UMOV UR44, 0x400 ;  /* 0x00000400002c7882 */ /* 0x000fc40000000000 */
[----:B------:R-:W2:Y:S01]  /*5240*/  LDC.64 R78, c[0x0][0x8b0] ;  /* 0x00022c00ff4e7b82 */ /* 0x000ea20000000a00 */
[C---:B------:R-:W-:Y:S01]  /*5250*/  LOP3.LUT R3, R5.reuse, 0x1c0, RZ, 0xc0, !PT ;  /* 0x000001c005037812 */ /* 0x040fe200078ec0ff */
[----:B------:R-:W-:Y:S01]  /*5260*/  IMAD.SHL.U32 R80, R94, 0x20, RZ ;  /* 0x000000205e507824 */ /* 0x000fe200078e00ff */
[----:B------:R-:W-:Y:S01]  /*5270*/  LOP3.LUT R5, R5, 0x200, RZ, 0xc0, !PT ;  /* 0x0000020005057812 */ /* 0x000fe200078ec0ff */
[----:B------:R-:W-:Y:S01]  /*5280*/  IMAD.MOV.U32 R92, RZ, RZ, 0x20 ;  /* 0x00000020ff5c7424 */ /* 0x000fe200078e00ff */
[----:B------:R-:W-:Y:S01]  /*5290*/  LOP3.LUT R2, R3, 0x38, R2, 0xf8, !PT ;  /* 0x0000003803027812 */ /* 0x000fe200078ef802 */
[----:B------:R-:W-:Y:S01]  /*52a0*/  IMAD.MOV.U32 R91, RZ, RZ, 0x1 ;  /* 0x00000001ff5b7424 */ /* 0x000fe200078e00ff */
[----:B------:R-:W-:Y:S01]  /*52b0*/  SHF.R.U32.HI R3, RZ, 0x1, R94 ;  /* 0x00000001ff037819 */ /* 0x000fe2000001165e */
[----:B------:R-:W3:Y:S01]  /*52c0*/  LDC.64 R76, c[0x0][0x8a8] ;  /* 0x00022a00ff4c7b82 */ /* 0x000ee20000000a00 */
[----:B------:R-:W-:Y:S01]  /*52d0*/  LOP3.LUT R37, R37, 0x600000, RZ, 0xc0, !PT ;  /* 0x0060000025257812 */ /* 0x000fe200078ec0ff */
[----:B------:R-:W-:Y:S01]  /*52e0*/  IMAD.MOV.U32 R36, RZ, RZ, RZ ;  /* 0x000000ffff247224 */ /* 0x000fe200078e00ff */
[----:B------:R-:W-:Y:S01]  /*52f0*/  LOP3.LUT R80, R5, 0xc00, R80, 0xf8, !PT ;  /* 0x00000c0005507812 */ /* 0x000fe200078ef850 */
[----:B------:R-:W-:Y:S01]  /*5300*/  IMAD.MOV.U32 R90, RZ, RZ, RZ ;  /* 0x000000ffff5a7224 */ /* 0x000fe200078e00ff */
[----:B------:R-:W-:Y:S01]  /*5310*/  LOP3.LUT R3, R2, 0x8, R3, 0x78, !PT ;  /* 0x0000000802037812 */ /* 0x000fe200078e7803 */
[----:B------:R-:W4:Y:S01]  /*5320*/  LDCU UR59, c[0x0][0x370] ;  /* 0x00006e00ff3b77ac */ /* 0x000f220008000800 */
[----:B------:R-:W-:-:S02]  /*5330*/  SEL R93, R92, 0xffffffe0, !P2 ;  /* 0xffffffe05c5d7807 */ /* 0x000fc40005000000 */
[----:B------:R-:W-:Y:S01]  /*5340*/  LOP3.LUT R80, R80, R3, RZ, 0xfc, !PT ;  /* 0x0000000350507212 */ /* 0x000fe200078efcff */
[----:B-1----:R-:W-:Y:S01]  /*5350*/  ULEA UR44, UR4, UR44, 0x18 ;  /* 0x0000002c042c7291 */ /* 0x002fe2000f8ec0ff */
[----:B------:R-:W-:Y:S01]  /*5360*/  LOP3.LUT R94, R94, 0x60, RZ, 0xc0, !PT ;  /* 0x000000605e5e7812 */ /* 0x000fe200078ec0ff */
[----:B------:R-:W1:Y:S01]  /*5370*/  LDCU UR43, c[0x0][0xb0c] ;  /* 0x00016180ff2b77ac */ /* 0x000e620008000800 */
[----:B------:R-:W-:Y:S01]  /*5380*/  SEL R92, R92, 0xffffffe0, !P1 ;  /* 0xffffffe05c5c7807 */ /* 0x000fe20004800000 */
[----:B------:R-:W-:Y:S01]  /*5390*/  UIADD3 UR4, UPT, UPT, UR44, 0x400, URZ ;  /* 0x000004002c047890 */ /* 0x000fe2000fffe0ff */
[----:B------:R-:W1:Y:S04]  /*53a0*/  LDCU UR39, c[0x0][0xb30] ;  /* 0x00016600ff2777ac */ /* 0x000e680008000800 */
[----:B------:R-:W4:Y:S01]  /*53b0*/  LDS R0, [UR44+0x140] ;  /* 0x0001402cff007984 */ /* 0x000f220008000800 */
[----:B------:R-:W-:Y:S01]  /*53c0*/  IMAD.U32 R86, RZ, RZ, UR4 ;  /* 0x00000004ff567e24 */ /* 0x000fe2000f8e00ff */
[----:B------:R-:W1:Y:S01]  /*53d0*/  LDCU.64 UR56, c[0x0][0x888] ;  /* 0x00011100ff3877ac */ /* 0x000e620008000a00 */
[----:B------:R-:W1:Y:S01]  /*53e0*/  LDCU.64 UR40, c[0x0][0xb28] ;  /* 0x00016500ff2877ac */ /* 0x000e620008000a00 */
[----:B------:R-:W1:Y:S01]  /*53f0*/  LDCU.64 UR62, c[0x0][0x890] ;  /* 0x00011200ff3e77ac */ /* 0x000e620008000a00 */
[----:B------:R-:W1:Y:S01]  /*5400*/  LDCU.128 UR52, c[0x0][0xb10] ;  /* 0x00016200ff3477ac */ /* 0x000e620008000c00 */
[----:B------:R-:W1:Y:S01]  /*5410*/  LDCU UR58, c[0x0][0x374] ;  /* 0x00006e80ff3a77ac */ /* 0x000e620008000800 */
[----:B------:R-:W-:Y:S01]  /*5420*/  UMOV UR47, URZ ;  /* 0x000000ff002f7c82 */ /* 0x000fe20008000000 */
[----:B------:R-:W-:Y:S01]  /*5430*/  UMOV UR46, URZ ;  /* 0x000000ff002e7c82 */ /* 0x000fe20008000000 */
[----:B-1234-:R-:W-:-:S07]  /*5440*/  IMAD.IADD R37, R0, 0x1, R37 ;  /* 0x0000000100257824 */ /* 0x01efce00078e0225 */
.L_x_133:
[C---:B------:R-:W-:Y:S02]  /*5450*/  LEA R3, R88.reuse, UR44, 0x3 ;  /* 0x0000002c58037c11 */ /* 0x040fe4000f8e18ff */
[----:B------:R-:W-:Y:S02]  /*5460*/  SHF.L.U32 R0, R89, 0x1f, RZ ;  /* 0x0000001f59007819 */ /* 0x000fe400000006ff */
[----:B------:R-:W-:Y:S02]  /*5470*/  LEA R5, R88, UR44, 0x4 ;  /* 0x0000002c58057c11 */ /* 0x000fe4000f8e20ff */
[----:B-1----:R-:W1:Y:S02]  /*5480*/  SYNCS.PHASECHK.TRANS64.TRYWAIT P0, [R3+URZ+0x90], R0 ;  /* 0x00009000030075a7 */ /* 0x002e6400080011ff */
[----:B-1----:R-:W-:Y:S05]  /*5490*/  @!P0 BRA `(.L_x_90) ;  /* 0x0000004c00308947 */ /* 0x002fea0003800000 */
.L_x_181:
[----:B------:R-:W2:Y:S01]  /*54a0*/  LDS.128 R4, [R5+0x120] ;  /* 0x0001200005047984 */ /* 0x000ea20000000c00 */
        /* <DEDUP_REMOVED lines=10> */
[----:B------:R-:W-:Y:S01]  /*5550*/  PLOP3.LUT P0, PT, PT, PT, UP1, 0x80, 0x8 ;  /* 0x000000000008781c */ /* 0x000fe20003f0f018 */
[----:B------:R-:W-:Y:S11]  /*5560*/  UP2UR UR61, UPR, URZ, 0x2 ;  /* 0x00000002ff3d7883 */ /* 0x000ff60008000000 */
[----:B------:R-:W-:Y:S01]  /*5570*/  @!UPT UIADD3 URZ, UPT, UPT, URZ, URZ, URZ ;  /* 0x000000fffffff290 */ /* 0x000fe2000fffe0ff */
[----:B-1----:R-:W-:Y:S02]  /*5580*/  @P0 SHF.R.U32.HI R0, RZ, 0x10, R5 ;  /* 0x00000010ff000819 */ /* 0x002fe40000011605 */
        /* <DEDUP_REMOVED lines=12> */
[----:B------:R-:W2:Y:S01]  /*5650*/  LDCU UR12, c[0x0][0xb20] ;  /* 0x00016400ff0c77ac */ /* 0x000ea20008000800 */
[----:B------:R-:W-:Y:S02]  /*5660*/  UIMAD.WIDE.U32 UR4, UR58, UR55, URZ ;  /* 0x000000373a0472a5 */ /* 0x000fe4000f8e00ff */
[----:B------:R-:W-:Y:S02]  /*5670*/  UIMAD.WIDE.U32 UR6, UR59, UR52, URZ ;  /* 0x000000343b0672a5 */ /* 0x000fe4000f8e00ff */
[----:B------:R-:W-:Y:S02]  /*5680*/  UISETP.NE.AND UP0, UPT, UR54, 0x1, UPT ;  /* 0x000000013600788c */ /* 0x000fe4000bf05270 */
[----:B------:R-:W-:Y:S02]  /*5690*/  UIMAD.WIDE.U32 UR8, UR37, UR55, URZ ;  /* 0x00000037250872a5 */ /* 0x000fe4000f8e00ff */
[----:B------:R-:W-:Y:S02]  /*56a0*/  UIMAD.WIDE.U32 UR10, UR38, UR52, URZ ;  /* 0x00000034260a72a5 */ /* 0x000fe4000f8e00ff */
[----:B------:R-:W-:Y:S02]  /*56b0*/  UISETP.NE.AND UP1, UPT, UR43, 0x1, UPT ;  /* 0x000000012b00788c */ /* 0x000fe4000bf25270 */
[----:B------:R-:W-:Y:S01]  /*56c0*/  UISETP.NE.AND UP2, UPT, UR42, 0x1, UPT ;  /* 0x000000012a00788c */ /* 0x000fe2000bf45270 */
[----:B------:R-:W-:Y:S02]  /*56d0*/  UMOV UR4, UR5 ;  /* 0x0000000500047c82 */ /* 0x000fe40008000000 */
[----:B--2---:R-:W-:Y:S03]  /*56e0*/  USHF.R.U32.HI UR5, URZ, UR12, UR4 ;  /* 0x0000000cff057299 */ /* 0x004fe60008011604 */
[----:B------:R-:W-:Y:S02]  /*56f0*/  UMOV UR4, UR7 ;  /* 0x0000000700047c82 */ /* 0x000fe40008000000 */
[----:B------:R-:W-:Y:S02]  /*5700*/  USHF.R.U32.HI UR7, URZ, UR53, UR4 ;  /* 0x00000035ff077299 */ /* 0x000fe40008011604 */
[----:B------:R-:W-:Y:S02]  /*5710*/  USEL UR4, UR58, UR5, !UP0 ;  /* 0x000000053a047287 */ /* 0x000fe4000c000000 */
[----:B------:R-:W-:Y:S01]  /*5720*/  USEL UR7, UR59, UR7, !UP1 ;  /* 0x000000073b077287 */ /* 0x000fe2000c800000 */
[----:B------:R-:W-:Y:S01]  /*5730*/  UMOV UR5, UR9 ;  /* 0x0000000900057c82 */ /* 0x000fe20008000000 */
[----:B------:R-:W-:Y:S02]  /*5740*/  UIMAD.WIDE.U32 UR8, UR4, UR40, URZ ;  /* 0x00000028040872a5 */ /* 0x000fe4000f8e00ff */
[----:B------:R-:W-:Y:S03]  /*5750*/  USHF.R.U32.HI UR6, URZ, UR12, UR5 ;  /* 0x0000000cff067299 */ /* 0x000fe60008011605 */
[----:B------:R-:W-:Y:S01]  /*5760*/  UMOV UR5, UR11 ;  /* 0x0000000b00057c82 */ /* 0x000fe20008000000 */
[----:B------:R-:W-:Y:S02]  /*5770*/  UIMAD.WIDE.U32 UR10, UR7, UR40, URZ ;  /* 0x00000028070a72a5 */ /* 0x000fe4000f8e00ff */
[----:B------:R-:W-:Y:S02]  /*5780*/  USHF.R.U32.HI UR12, URZ, UR53, UR5 ;  /* 0x00000035ff0c7299 */ /* 0x000fe40008011605 */
[----:B------:R-:W-:Y:S01]  /*5790*/  USEL UR6, UR37, UR6, !UP0 ;  /* 0x0000000625067287 */ /* 0x000fe2000c000000 */
[----:B------:R-:W-:Y:S02]  /*57a0*/  UMOV UR5, UR9 ;  /* 0x0000000900057c82 */ /* 0x000fe40008000000 */
[----:B------:R-:W-:Y:S01]  /*57b0*/  UMOV UR10, UR11 ;  /* 0x0000000b000a7c82 */ /* 0x000fe20008000000 */
[----:B------:R-:W-:Y:S02]  /*57c0*/  @UP2 USHF.R.U32.HI UR4, URZ, UR41, UR5 ;  /* 0x00000029ff042299 */ /* 0x000fe40008011605 */
[----:B------:R-:W-:Y:S02]  /*57d0*/  @UP2 USHF.R.U32.HI UR7, URZ, UR41, UR10 ;  /* 0x00000029ff072299 */ /* 0x000fe4000801160a */
[----:B------:R-:W-:Y:S02]  /*57e0*/  UIMAD UR4, UR42, UR4, URZ ;  /* 0x000000042a0472a4 */ /* 0x000fe4000f8e02ff */
        /* <DEDUP_REMOVED lines=8> */
[----:B------:R-:W-:Y:S02]  /*5870*/  USEL UR11, UR6, UR4, !UP2 ;  /* 0x00000004060b7287 */ /* 0x000fe4000d000000 */
[----:B------:R-:W-:Y:S02]  /*5880*/  UIADD3 UR8, UPT, UPT, -UR5, URZ, URZ ;  /* 0x000000ff05087290 */ /* 0x000fe4000fffe1ff */
[----:B------:R-:W-:Y:S01]  /*5890*/  UIADD3 UR10, UPT, UPT, -UR11, URZ, URZ ;  /* 0x000000ff0b0a7290 */ /* 0x000fe2000fffe1ff */
[----:B------:R-:W-:Y:S01]  /*58a0*/  @!UP0 UMOV UR4, UR9 ;  /* 0x0000000900048c82 */ /* 0x000fe20008000000 */
[----:B------:R-:W-:Y:S02]  /*58b0*/  UIADD3 UR9, UPT, UPT, -UR6, URZ, URZ ;  /* 0x000000ff06097290 */ /* 0x000fe4000fffe1ff */
[----:B------:R-:W-:Y:S02]  /*58c0*/  @!UP0 USHF.R.U32.HI UR4, URZ, UR41, UR4 ;  /* 0x00000029ff048299 */ /* 0x000fe40008011604 */
[----:B------:R-:W-:Y:S02]  /*58d0*/  UIMAD UR10, UR42, UR10, UR6 ;  /* 0x0000000a2a0a72a4 */ /* 0x000fe4000f8e0206 */
[----:B------:R-:W-:Y:S04]  /*58e0*/  @!UP0 USEL UR4, UR5, UR4, !UP2 ;  /* 0x0000000405048287 */ /* 0x000fe8000d000000 */
[----:B------:R-:W-:Y:S02]  /*58f0*/  @!UP0 UIMAD UR10, UR7, UR10, UR4 ;  /* 0x0000000a070a82a4 */ /* 0x000fe4000f8e0204 */
[----:B------:R-:W-:Y:S02]  /*5900*/  @!UP0 UIADD3 UR11, UPT, UPT, UR11, -UR4, URZ ;  /* 0x800000040b0b8290 */ /* 0x000fe4000fffe0ff */
[----:B------:R-:W-:Y:S02]  /*5910*/  UIMAD UR7, UR43, UR8, UR38 ;  /* 0x000000082b0772a4 */ /* 0x000fe4000f8e0226 */
[----:B------:R-:W-:Y:S02]  /*5920*/  @!UP0 UIMAD UR6, UR11, UR42, UR5 ;  /* 0x0000002a0b0682a4 */ /* 0x000fe4000f8e0205 */
[----:B------:R-:W-:Y:S01]  /*5930*/  UIMAD UR4, UR54, UR9, UR37 ;  /* 0x00000009360472a4 */ /* 0x000fe2000f8e0225 */
[----:B------:R-:W-:Y:S02]  /*5940*/  @!UP0 UMOV UR5, UR10 ;  /* 0x0000000a00058c82 */ /* 0x000fe40008000000 */
[----:B------:R-:W-:Y:S02]  /*5950*/  UIMAD UR38, UR5, UR43, UR7 ;  /* 0x0000002b052672a4 */ /* 0x000fe4000f8e0207 */
[----:B------:R-:W-:Y:S11]  /*5960*/  UIMAD UR37, UR6, UR54, UR4 ;  /* 0x00000036062572a4 */ /* 0x000ff6000f8e0204 */
[----:B------:R-:W-:Y:S01]  /*5970*/  @!UPT UIADD3 URZ, UPT, UPT, URZ, URZ, URZ ;  /* 0x000000fffffff290 */ /* 0x000fe2000fffe0ff */
.L_x_91:
[----:B------:R-:W-:Y:S01]  /*5980*/  UISETP.NE.AND UP0, UPT, UR39, 0x1, UPT ;  /* 0x000000012700788c */ /* 0x000fe2000bf05270 */
[----:B------:R-:W-:Y:S01]  /*5990*/  LOP3.LUT P0, RZ, R86, 0x3f0, RZ, 0xc0, !PT ;  /* 0x000003f056ff7812 */ /* 0x000fe2000780c0ff */
[----:B------:R-:W-:Y:S01]  /*59a0*/  USHF.L.U32 UR50, UR16, 0x6, URZ ;  /* 0x0000000610327899 */ /* 0x000fe200080006ff */
[----:B------:R-:W-:Y:S01]  /*59b0*/  BSSY.RECONVERGENT B6, `(.L_x_92) ;  /* 0x0000034000067945 */ /* 0x000fe20003800200 */
[----:B------:R-:W-:Y:S01]  /*59c0*/  USHF.L.U32 UR49, UR20, 0x8, URZ ;  /* 0x0000000814317899 */ /* 0x000fe200080006ff */
[----:B------:R-:W-:Y:S06]  /*59d0*/  IADD3 R88, PT, PT, R88, 0x1, RZ ;  /* 0x0000000158587810 */ /* 0x000fec0007ffe0ff */
[----:B------:R-:W2:Y:S01]  /*59e0*/  @!UP0 LDCU.128 UR12, c[0x0][0xb10] ;  /* 0x00016200ff0c87ac */ /* 0x000ea20008000c00 */
[----:B------:R-:W3:Y:S01]  /*59f0*/  @!UP0 LDCU UR5, c[0x0][0xb0c] ;  /* 0x00016180ff0587ac */ /* 0x000ee20008000800 */
[----:B------:R-:W4:Y:S01]  /*5a00*/  @!UP0 LDCU UR10, c[0x0][0xb20] ;  /* 0x00016400ff0a87ac */ /* 0x000f220008000800 */
[----:B--2---:R-:W-:Y:S02]  /*5a10*/  UIMAD.WIDE.U32 UR8, UR38, UR12, URZ ;  /* 0x0000000c260872a5 */ /* 0x004fe4000f8e00ff */
[----:B------:R-:W-:Y:S02]  /*5a20*/  UIMAD.WIDE.U32 UR6, UR37, UR15, URZ ;  /* 0x0000000f250672a5 */ /* 0x000fe4000f8e00ff */
[----:B------:R-:W-:Y:S03]  /*5a30*/  @!UP0 UISETP.NE.AND UP1, UPT, UR14, 0x1, UPT ;  /* 0x000000010e00888c */ /* 0x000fe6000bf25270 */
[----:B------:R-:W-:Y:S01]  /*5a40*/  @!UP0 UMOV UR4, UR9 ;  /* 0x0000000900048c82 */ /* 0x000fe20008000000 */
[----:B---3--:R-:W-:Y:S02]  /*5a50*/  @!UP0 UISETP.NE.AND UP2, UPT, UR5, 0x1, UPT ;  /* 0x000000010500888c */ /* 0x008fe4000bf45270 */
[----:B------:R-:W-:Y:S01]  /*5a60*/  @!UP0 USHF.R.U32.HI UR4, URZ, UR13, UR4 ;  /* 0x0000000dff048299 */ /* 0x000fe20008011604 */
[----:B------:R-:W-:Y:S02]  /*5a70*/  @!UP0 UMOV UR6, UR7 ;  /* 0x0000000700068c82 */ /* 0x000fe40008000000 */
[----:B----4-:R-:W-:Y:S02]  /*5a80*/  @!UP0 USHF.R.U32.HI UR6, URZ, UR10, UR6 ;  /* 0x0000000aff068299 */ /* 0x010fe40008011606 */
[----:B------:R-:W-:Y:S02]  /*5a90*/  @!UP0 USEL UR7, UR38, UR4, !UP2 ;  /* 0x0000000426078287 */ /* 0x000fe4000d000000 */
[----:B------:R-:W-:Y:S04]  /*5aa0*/  @!UP0 USEL UR6, UR37, UR6, !UP1 ;  /* 0x0000000625068287 */ /* 0x000fe8000c800000 */
[----:B------:R-:W-:Y:S02]  /*5ab0*/  @!UP0 UIADD3 UR4, UPT, UPT, -UR7, UR6, URZ ;  /* 0x0000000607048290 */ /* 0x000fe4000fffe1ff */
[----:B------:R-:W-:Y:S02]  /*5ac0*/  @!UP0 UIADD3 UR6, UPT, UPT, UR7, -UR6, URZ ;  /* 0x8000000607068290 */ /* 0x000fe4000fffe0ff */
[----:B------:R-:W-:Y:S02]  /*5ad0*/  @!UP0 UIMAD UR38, UR4, UR5, UR38 ;  /* 0x00000005042682a4 */ /* 0x000fe4000f8e0226 */
[----:B------:R-:W-:Y:S01]  /*5ae0*/  @!UP0 UIMAD UR37, UR6, UR14, UR37 ;  /* 0x0000000e062582a4 */ /* 0x000fe2000f8e0225 */
[----:B------:R-:W-:Y:S11]  /*5af0*/  @!P0 BRA `(.L_x_93) ;  /* 0x00000000007c8947 */ /* 0x000ff60003800000 */
[----:B------:R-:W2:Y:S01]  /*5b00*/  LDCU.64 UR8, c[0x4][0x80] ;  /* 0x01001000ff0877ac */ /* 0x000ea20008000a00 */
[----:B------:R-:W-:Y:S01]  /*5b10*/  MOV R2, 0x0 ;  /* 0x0000000000027802 */ /* 0x000fe20000000f00 */
[----:B------:R-:W-:Y:S02]  /*5b20*/  HFMA2 R12, -RZ, RZ, 0, 5.9604644775390625e-08 ;  /* 0x00000001ff0c7431 */ /* 0x000fe400000001ff */
[----:B------:R-:W-:Y:S01]  /*5b30*/  IMAD.MOV.U32 R8, RZ, RZ, 0x70 ;  /* 0x00000070ff087424 */ /* 0x000fe200078e00ff */
[----:B------:R3:W4:Y:S01]  /*5b40*/  LDC.64 R14, c[0x4][R2] ;  /* 0x01000000020e7b82 */ /* 0x0007220000000a00 */
[----:B------:R-:W1:Y:S01]  /*5b50*/  LDCU.64 UR6, c[0x4][0x88] ;  /* 0x01001100ff0677ac */ /* 0x000e620008000a00 */
[----:B------:R-:W-:Y:S01]  /*5b60*/  IMAD.MOV.U32 R13, RZ, RZ, RZ ;  /* 0x000000ffff0d7224 */ /* 0x000fe200078e00ff */
[----:B------:R-:W1:Y:S01]  /*5b70*/  LDCU.64 UR4, c[0x4][0x8] ;  /* 0x01000100ff0477ac */ /* 0x000e620008000a00 */
[----:B--2---:R-:W-:Y:S01]  /*5b80*/  MOV R5, UR9 ;  /* 0x0000000900057c02 */ /* 0x004fe20008000f00 */
[----:B------:R-:W-:Y:S01]  /*5b90*/  IMAD.U32 R4, RZ, RZ, UR8 ;  /* 0x00000008ff047e24 */ /* 0x000fe2000f8e00ff */
[----:B-1----:R-:W-:Y:S01]  /*5ba0*/  MOV R7, UR7 ;  /* 0x0000000700077c02 */ /* 0x002fe20008000f00 */
[----:B------:R-:W-:Y:S01]  /*5bb0*/  IMAD.U32 R6, RZ, RZ, UR6 ;  /* 0x00000006ff067e24 */ /* 0x000fe2000f8e00ff */
[----:B------:R-:W-:Y:S01]  /*5bc0*/  MOV R11, UR5 ;  /* 0x00000005000b7c02 */ /* 0x000fe20008000f00 */
[----:B------:R-:W-:Y:S02]  /*5bd0*/  IMAD.U32 R10, RZ, RZ, UR4 ;  /* 0x00000004ff0a7e24 */ /* 0x000fe4000f8e00ff */
[----:B------:R-:W-:Y:S07]  /*5be0*/  LEPC R20, `(.L_x_94) ;  /* 0x000000001014794e */ /* 0x000fee0000000000 */
[----:B---345:R-:W-:Y:S05]  /*5bf0*/  CALL.ABS.NOINC R14 ;  /* 0x000000000e007343 */ /* 0x038fea0003c00000 */
.L_x_94:
[----:B------:R-:W1:Y:S01]  /*5c00*/  LDCU.64 UR8, c[0x4][0x80] ;  /* 0x01001000ff0877ac */ /* 0x000e620008000a00 */
[----:B------:R-:W2:Y:S01]  /*5c10*/  LDC.64 R2, c[0x4][R2] ;  /* 0x0100000002027b82 */ /* 0x000ea20000000a00 */
[----:B------:R-:W-:Y:S02]  /*5c20*/  HFMA2 R12, -RZ, RZ, 0, 5.9604644775390625e-08 ;  /* 0x00000001ff0c7431 */ /* 0x000fe400000001ff */
[----:B------:R-:W-:Y:S02]  /*5c30*/  IMAD.MOV.U32 R8, RZ, RZ, 0x70 ;  /* 0x00000070ff087424 */ /* 0x000fe400078e00ff */
[----:B------:R-:W-:Y:S01]  /*5c40*/  IMAD.MOV.U32 R13, RZ, RZ, RZ ;  /* 0x000000ffff0d7224 */ /* 0x000fe200078e00ff */
[----:B------:R-:W3:Y:S01]  /*5c50*/  LDCU.64 UR6, c[0x4][0x88] ;  /* 0x01001100ff0677ac */ /* 0x000ee20008000a00 */
[----:B------:R-:W4:Y:S01]  /*5c60*/  LDCU.64 UR4, c[0x4][0x8] ;  /* 0x01000100ff0477ac */ /* 0x000f220008000a00 */
[----:B-1----:R-:W-:Y:S02]  /*5c70*/  MOV R4, UR8 ;  /* 0x0000000800047c02 */ /* 0x002fe40008000f00 */
[----:B------:R-:W-:Y:S02]  /*5c80*/  MOV R5, UR9 ;  /* 0x0000000900057c02 */ /* 0x000fe40008000f00 */
[----:B---3--:R-:W-:Y:S01]  /*5c90*/  MOV R7, UR7 ;  /* 0x0000000700077c02 */ /* 0x008fe20008000f00 */
[----:B------:R-:W-:Y:S01]  /*5ca0*/  IMAD.U32 R6, RZ, RZ, UR6 ;  /* 0x00000006ff067e24 */ /* 0x000fe2000f8e00ff */
[----:B----4-:R-:W-:Y:S01]  /*5cb0*/  MOV R11, UR5 ;  /* 0x00000005000b7c02 */ /* 0x010fe20008000f00 */
[----:B------:R-:W-:Y:S02]  /*5cc0*/  IMAD.U32 R10, RZ, RZ, UR4 ;  /* 0x00000004ff0a7e24 */ /* 0x000fe4000f8e00ff */
[----:B------:R-:W-:Y:S07]  /*5cd0*/  LEPC R20, `(.L_x_93) ;  /* 0x000000001014794e */ /* 0x000fee0000000000 */
[----:B--2---:R-:W-:Y:S05]  /*5ce0*/  CALL.ABS.NOINC R2 ;  /* 0x0000000002007343 */ /* 0x004fea0003c00000 */
.L_x_93:
[----:B------:R-:W-:Y:S05]  /*5cf0*/  BSYNC.RECONVERGENT B6 ;  /* 0x0000000000067941 */ /* 0x000fea0003800200 */
.L_x_92:
[----:B------:R-:W-:Y:S01]  /*5d00*/  R2UR UR4, R85 ;  /* 0x00000000550472ca */ /* 0x000fe200000e0000 */
[----:B------:R-:W-:Y:S01]  /*5d10*/  UISETP.NE.U32.AND UP0, UPT, UR62, URZ, UPT ;  /* 0x000000ff3e00728c */ /* 0x000fe2000bf05070 */
[----:B------:R-:W-:Y:S02]  /*5d20*/  ISETP.NE.U32.AND P4, PT, R78, RZ, PT ;  /* 0x000000ff4e00720c */ /* 0x000fe40003f85070 */
[----:B------:R-:W-:Y:S01]  /*5d30*/  ISETP.NE.U32.AND P2, PT, RZ, UR56, PT ;  /* 0x00000038ff007c0c */ /* 0x000fe2000bf45070 */
[----:B------:R-:W-:Y:S01]  /*5d40*/  UISETP.NE.AND.EX UP1, UPT, UR63, URZ, UPT, UP0 ;  /* 0x000000ff3f00728c */ /* 0x000fe2000bf25300 */
[----:B------:R-:W-:Y:S01]  /*5d50*/  ISETP.NE.AND.EX P4, PT, R79, RZ, PT, P4 ;  /* 0x000000ff4f00720c */ /* 0x000fe20003f85340 */
[----:B------:R-:W-:Y:S01]  /*5d60*/  UPLOP3.LUT UP0, UPT, UPT, UPT, UPT, 0x40, 0x4 ;  /* 0x000000000004789c */ /* 0x000fe20003f0e870 */
[----:B------:R-:W-:Y:S05]  /*5d70*/  ISETP.NE.AND.EX P2, PT, RZ, UR57, PT, P2 ;  /* 0x00000039ff007c0c */ /* 0x000fea000bf45320 */
[----:B------:R-:W-:Y:S06]  /*5d80*/  UISETP.NE.AND UP2, UPT, UR4, URZ, UPT ;  /* 0x000000ff0400728c */ /* 0x000fec000bf45270 */
[----:B------:R-:W-:Y:S05]  /*5d90*/  PLOP3.LUT P1, PT, PT, PT, UP2, 0x80, 0x8 ;  /* 0x000000000008781c */ /* 0x000fea0003f2f028 */
[----:B------:R-:W-:Y:S06]  /*5da0*/  @UP2 UPLOP3.LUT UP0, UPT, UPT, UPT, UP1, 0x80, 0x8 ;  /* 0x000000000008289c */ /* 0x000fec0003f0f010 */
[----:B------:R-:W-:Y:S01]  /*5db0*/  PLOP3.LUT P0, PT, PT, PT, UP0, 0x80, 0x8 ;  /* 0x000000000008781c */ /* 0x000fe20003f0f008 */
[----:B------:R-:W-:Y:S01]  /*5dc0*/  @!UPT UIADD3 URZ, UPT, UPT, URZ, URZ, URZ ;  /* 0x000000fffffff290 */ /* 0x000fe2000fffe0ff */
[----:B------:R-:W-:Y:S11]  /*5dd0*/  BRA.U !UP1, `(.L_x_95) ;  /* 0x00000001093c7547 */ /* 0x000ff6000b800000 */
[----:B------:R-:W-:Y:S01]  /*5de0*/  UISETP.NE.U32.AND UP0, UPT, UR56, URZ, UPT ;  /* 0x000000ff3800728c */ /* 0x000fe2000bf05070 */
[----:B-1----:R-:W-:Y:S01]  /*5df0*/  HFMA2 R0, -RZ, RZ, 0, 5.9604644775390625e-08 ;  /* 0x00000001ff007431 */ /* 0x002fe200000001ff */
[----:B------:R-:W1:Y:S01]  /*5e00*/  LDCU.64 UR8, c[0x0][0x358] ;  /* 0x00006b00ff0877ac */ /* 0x000e620008000a00 */
[----:B------:R-:W-:Y:S01]  /*5e10*/  IMAD.MOV.U32 R81, RZ, RZ, 0x1 ;  /* 0x00000001ff517424 */ /* 0x000fe200078e00ff */
[----:B------:R-:W-:Y:S06]  /*5e20*/  UISETP.NE.AND.EX UP0, UPT, UR57, URZ, UPT, UP0 ;  /* 0x000000ff3900728c */ /* 0x000fec000bf05300 */
[----:B------:R-:W-:Y:S05]  /*5e30*/  PLOP3.LUT P3, PT, PT, PT, UP0, 0x80, 0x8 ;  /* 0x000000000008781c */ /* 0x000fea0003f6f008 */
[----:B------:R-:W2:Y:S01]  /*5e40*/  @UP0 LDCU.64 UR4, c[0x0][0x888] ;  /* 0x00011100ff0407ac */ /* 0x000ea20008000a00 */
[----:B------:R-:W-:Y:S07]  /*5e50*/  @UP0 UIMAD UR6, UR36, UR62, URZ ;  /* 0x0000003e240602a4 */ /* 0x000fee000f8e02ff */
[----:B------:R-:W-:Y:S01]  /*5e60*/  @!P3 PRMT R81, R0, 0x7610, R81 ;  /* 0x000076100051b816 */ /* 0x000fe20000000051 */
[----:B--2---:R-:W-:Y:S06]  /*5e70*/  @UP0 UIMAD.WIDE UR4, UR6, 0x4, UR4 ;  /* 0x00000004060408a5 */ /* 0x004fec000f8e0204 */
[----:B------:R-:W-:Y:S01]  /*5e80*/  IMAD.U32 R2, RZ, RZ, UR4 ;  /* 0x00000004ff027e24 */ /* 0x000fe2000f8e00ff */
[----:B------:R-:W-:Y:S04]  /*5e90*/  MOV R3, UR5 ;  /* 0x0000000500037c02 */ /* 0x000fe80008000f00 */
[----:B------:R-:W2:Y:S01]  /*5ea0*/  @!UP0 LDCU UR4, c[0x0][0x880] ;  /* 0x00011000ff0487ac */ /* 0x000ea20008000800 */
[----:B-1---5:R3:W5:Y:S02]  /*5eb0*/  @P3 LDG.E R41, desc[UR8][R2.64] ;  /* 0x0000000802293981 */ /* 0x022764000c1e1900 */
[----:B--23--:R-:W-:Y:S02]  /*5ec0*/  @!P3 IMAD.U32 R41, RZ, RZ, UR4 ;  /* 0x00000004ff29be24 */ /* 0x00cfe4000f8e00ff */
.L_x_95:
[----:B------:R-:W-:Y:S05]  /*5ed0*/  @!P4 BRA `(.L_x_96) ;  /* 0x000000000024c947 */ /* 0x000fea0003800000 */
[----:B------:R-:W-:Y:S01]  /*5ee0*/  ISETP.NE.U32.AND P3, PT, R76, RZ, PT ;  /* 0x000000ff4c00720c */ /* 0x000fe20003f65070 */
[----:B------:R-:W2:Y:S03]  /*5ef0*/  LDCU.64 UR4, c[0x0][0x358] ;  /* 0x00006b00ff0477ac */ /* 0x000ea60008000a00 */
[----:B------:R-:W-:Y:S11]  /*5f00*/  ISETP.NE.AND.EX P3, PT, R77, RZ, PT, P3 ;  /* 0x000000ff4d00720c */ /* 0x000ff60003f65330 */
[----:B------:R-:W-:Y:S02]  /*5f10*/  @!UPT UIADD3 URZ, UPT, UPT, URZ, URZ, URZ ;  /* 0x000000fffffff290 */ /* 0x000fe4000fffe0ff */
[----:B------:R-:W3:Y:S01]  /*5f20*/  @P3 LDC.64 R2, c[0x0][0x8a8] ;  /* 0x00022a00ff023b82 */ /* 0x000ee20000000a00 */
[----:B-1----:R-:W-:Y:S04]  /*5f30*/  @P3 IMAD R0, R78, UR36, RZ ;  /* 0x000000244e003c24 */ /* 0x002fe8000f8e02ff */
[----:B---3--:R-:W-:Y:S05]  /*5f40*/  @P3 IMAD.WIDE R2, R0, 0x4, R2 ;  /* 0x0000000400023825 */ /* 0x008fea00078e0202 */
[----:B--2--5:R2:W5:Y:S02]  /*5f50*/  @P3 LDG.E R38, desc[UR4][R2.64] ;  /* 0x0000000402263981 */ /* 0x024564000c1e1900 */
[----:B--2---:R-:W3:Y:S02]  /*5f60*/  @!P3 LDC R38, c[0x0][0x8a0] ;  /* 0x00022800ff26bb82 */ /* 0x004ee40000000800 */
.L_x_96:
[----:B-----5:R-:W-:Y:S01]  /*5f70*/  FSETP.NEU.AND P3, PT, R41, RZ, PT ;  /* 0x000000ff2900720b */ /* 0x020fe20003f6d000 */
[----:B------:R-:W-:Y:S01]  /*5f80*/  IMAD.SHL.U32 R47, R80, 0x2, RZ ;  /* 0x00000002502f7824 */ /* 0x000fe200078e00ff */
[----:B------:R-:W-:Y:S01]  /*5f90*/  SEL R5, RZ, 0xffffffff, P2 ;  /* 0xffffffffff057807 */ /* 0x000fe20001000000 */
[----:B------:R-:W-:Y:S01]  /*5fa0*/  BSSY B1, `(.L_x_97) ;  /* 0x0000044000017945 */ /* 0x000fe20003800000 */
[----:B------:R-:W-:Y:S01]  /*5fb0*/  @P1 LOP3.LUT P2, RZ, R81, 0xff, RZ, 0xc0, !PT ;  /* 0x000000ff51ff1812 */ /* 0x000fe2000784c0ff */
[----:B------:R-:W-:Y:S01]  /*5fc0*/  VIADD R97, R47, UR44 ;  /* 0x0000002c2f617c36 */ /* 0x000fe20008000000 */
[----:B------:R-:W-:Y:S01]  /*5fd0*/  @P1 SEL R2, RZ, 0xffffffff, P3 ;  /* 0xffffffffff021807 */ /* 0x000fe20001800000 */
[----:B------:R-:W-:Y:S01]  /*5fe0*/  IMAD.MOV.U32 R60, RZ, RZ, 0x1 ;  /* 0x00000001ff3c7424 */ /* 0x000fe200078e00ff */
[----:B------:R-:W-:Y:S01]  /*5ff0*/  LOP3.LUT R91, R91, 0x1, RZ, 0x3c, !PT ;  /* 0x000000015b5b7812 */ /* 0x000fe200078e3cff */
[----:B------:R-:W-:Y:S01]  /*6000*/  IMAD.MOV.U32 R46, RZ, RZ, RZ ;  /* 0x000000ffff2e7224 */ /* 0x000fe200078e00ff */
[----:B------:R-:W-:Y:S02]  /*6010*/  @P0 SEL R2, R5, R2, !P2 ;  /* 0x0000000205020207 */ /* 0x000fe40005000000 */
[----:B------:R-:W-:Y:S02]  /*6020*/  CS2R R74, SRZ ;  /* 0x00000000004a7805 */ /* 0x000fe4000001ff00 */
[----:B------:R-:W-:Y:S02]  /*6030*/  LEA R98, R36, UR44, 0x3 ;  /* 0x0000002c24627c11 */ /* 0x000fe4000f8e18ff */
[----:B------:R-:W-:Y:S02]  /*6040*/  CS2R R72, SRZ ;  /* 0x0000000000487805 */ /* 0x000fe4000001ff00 */
[----:B------:R-:W-:Y:S02]  /*6050*/  @P1 LOP3.LUT R2, R2, 0x1, RZ, 0xc0, !PT ;  /* 0x0000000102021812 */ /* 0x000fe400078ec0ff */
[----:B------:R-:W-:Y:S02]  /*6060*/  CS2R R66, SRZ ;  /* 0x0000000000427805 */ /* 0x000fe4000001ff00 */
[----:B------:R-:W-:Y:S02]  /*6070*/  SHF.L.U32 R3, R90, 0x1f, RZ ;  /* 0x0000001f5a037819 */ /* 0x000fe400000006ff */
[----:B------:R-:W-:Y:S02]  /*6080*/  CS2R R64, SRZ ;  /* 0x0000000000407805 */ /* 0x000fe4000001ff00 */
[----:B------:R-:W-:Y:S02]  /*6090*/  ISETP.NE.U32.OR P6, PT, R2, 0x1, !P1 ;  /* 0x000000010200780c */ /* 0x000fe40004fc5470 */
[----:B------:R-:W-:Y:S02]  /*60a0*/  CS2R R58, SRZ ;  /* 0x00000000003a7805 */ /* 0x000fe4000001ff00 */
[----:B------:R-:W-:Y:S02]  /*60b0*/  PLOP3.LUT P2, PT, PT, PT, UP1, 0x80, 0x8 ;  /* 0x000000000008781c */ /* 0x000fe40003f4f018 */
[----:B------:R-:W-:Y:S02]  /*60c0*/  CS2R R56, SRZ ;  /* 0x0000000000387805 */ /* 0x000fe4000001ff00 */
[----:B------:R-:W-:Y:S02]  /*60d0*/  LEA.HI R39, R36, R36, RZ, 0x1 ;  /* 0x0000002424277211 */ /* 0x000fe400078f08ff */
[----:B------:R-:W-:Y:S02]  /*60e0*/  CS2R R50, SRZ ;  /* 0x0000000000327805 */ /* 0x000fe4000001ff00 */
[----:B------:R-:W-:Y:S02]  /*60f0*/  LOP3.LUT P4, R87, R81, 0xff, RZ, 0xc0, !PT ;  /* 0x000000ff51577812 */ /* 0x000fe4000788c0ff */
[----:B------:R-:W-:Y:S02]  /*6100*/  CS2R R48, SRZ ;  /* 0x0000000000307805 */ /* 0x000fe4000001ff00 */
[----:B------:R-:W-:Y:S01]  /*6110*/  SEL R2, RZ, 0xffffffff, P3 ;  /* 0xffffffffff027807 */ /* 0x000fe20001800000 */
[C---:B-1----:R-:W-:Y:S01]  /*6120*/  IMAD.SHL.U32 R0, R39.reuse, 0x80, RZ ;  /* 0x0000008027007824 */ /* 0x042fe200078e00ff */
[----:B------:R-:W-:Y:S01]  /*6130*/  LOP3.LUT R39, R39, 0xffe, RZ, 0xc0, !PT ;  /* 0x00000ffe27277812 */ /* 0x000fe200078ec0ff */
[----:B------:R-:W-:Y:S01]  /*6140*/  VIADD R99, R97, 0x400 ;  /* 0x0000040061637836 */ /* 0x000fe20000000000 */
[----:B------:R-:W-:Y:S01]  /*6150*/  P2R R95, PR, RZ, 0x40 ;  /* 0x00000040ff5f7803 */ /* 0x000fe20000000000 */
[----:B------:R-:W-:Y:S01]  /*6160*/  IMAD.IADD R96, R92, 0x1, R97 ;  /* 0x000000015c607824 */ /* 0x000fe200078e0261 */
[----:B------:R-:W-:Y:S01]  /*6170*/  @P6 SHF.L.U32 R4, R91, 0x1f, RZ ;  /* 0x0000001f5b046819 */ /* 0x000fe200000006ff */
[----:B------:R-:W-:Y:S01]  /*6180*/  IMAD.IADD R39, R36, 0x1, -R39 ;  /* 0x0000000124277824 */ /* 0x000fe200078e0a27 */
[----:B------:R-:W-:Y:S02]  /*6190*/  @P2 SEL R2, R5, R2, !P4 ;  /* 0x0000000205022207 */ /* 0x000fe40006000000 */
[----:B------:R-:W1:Y:S01]  /*61a0*/  @P6 SYNCS.PHASECHK.TRANS64.TRYWAIT P1, [UR44+0x40], R4 ;  /* 0x00004004ff0065a7 */ /* 0x000e62000802112c */
[----:B------:R-:W-:Y:S02]  /*61b0*/  LOP3.LUT R0, R0, 0xffffff00, RZ, 0xc0, !PT ;  /* 0xffffff0000007812 */ /* 0x000fe400078ec0ff */
[----:B------:R-:W-:Y:S03]  /*61c0*/  LOP3.LUT R2, R2, 0x1, RZ, 0xc0, !PT ;  /* 0x0000000102027812 */ /* 0x000fe600078ec0ff */
[----:B------:R-:W-:Y:S01]  /*61d0*/  IMAD.IADD R0, R37, 0x1, R0 ;  /* 0x0000000125007824 */ /* 0x000fe200078e0200 */
[----:B------:R-:W-:Y:S03]  /*61e0*/  ISETP.NE.U32.AND P5, PT, R2, 0x1, PT ;  /* 0x000000010200780c */ /* 0x000fe60003fa5070 */
[----:B------:R-:W-:Y:S01]  /*61f0*/  IMAD R39, R39, 0x100000, R0 ;  /* 0x0010000027277824 */ /* 0x000fe200078e0200 */
[----:B------:R-:W-:Y:S01]  /*6200*/  P2R R61, PR, RZ, 0x20 ;  /* 0x00000020ff3d7803 */ /* 0x000fe20000000000 */
[----:B------:R2:W4:Y:S01]  /*6210*/  SYNCS.PHASECHK.TRANS64.TRYWAIT P0, [R98+URZ+0xb0], R3 ;  /* 0x0000b003620075a7 */ /* 0x00052200080011ff */
[----:B-1----:R-:W-:Y:S01]  /*6220*/  @P6 SEL R60, RZ, 0x1, !P1 ;  /* 0x00000001ff3c6807 */ /* 0x002fe20004800000 */
[----:B--2---:R-:W-:Y:S06]  /*6230*/  @!P6 BRA `(.L_x_98) ;  /* 0x000000000068e947 */ /* 0x004fec0003800000 */
[C---:B------:R-:W-:Y:S01]  /*6240*/  @P5 IMAD R5, R93.reuse, 0x2, R99 ;  /* 0x000000025d055824 */ /* 0x040fe200078e0263 */
[----:B------:R-:W-:Y:S01]  /*6250*/  ISETP.NE.AND P1, PT, R60, RZ, PT ;  /* 0x000000ff3c00720c */ /* 0x000fe20003f25270 */
[----:B------:R-:W-:Y:S01]  /*6260*/  @P5 IMAD R2, R93, 0x2, R97 ;  /* 0x000000025d025824 */ /* 0x000fe200078e0261 */
[----:B------:R-:W-:Y:S01]  /*6270*/  BSSY B0, `(.L_x_99) ;  /* 0x000000e000007945 */ /* 0x000fe20003800000 */
[----:B------:R-:W-:Y:S01]  /*6280*/  IMAD.MOV.U32 R74, RZ, RZ, RZ ;  /* 0x000000ffff4a7224 */ /* 0x000fe200078e00ff */
[----:B------:R-:W-:Y:S01]  /*6290*/  CS2R R66, SRZ ;  /* 0x0000000000427805 */ /* 0x000fe2000001ff00 */
[----:B------:R-:W-:Y:S01]  /*62a0*/  @P5 IMAD.IADD R4, R92, 0x1, R5 ;  /* 0x000000015c045824 */ /* 0x000fe200078e0205 */
[----:B------:R-:W-:Y:S02]  /*62b0*/  CS2R R64, SRZ ;  /* 0x0000000000407805 */ /* 0x000fe4000001ff00 */
[----:B------:R-:W-:Y:S02]  /*62c0*/  CS2R R72, SRZ ;  /* 0x0000000000487805 */ /* 0x000fe4000001ff00 */
[----:B------:R-:W-:Y:S02]  /*62d0*/  CS2R R50, SRZ ;  /* 0x0000000000327805 */ /* 0x000fe4000001ff00 */
[----:B------:R-:W-:Y:S02]  /*62e0*/  CS2R R48, SRZ ;  /* 0x0000000000307805 */ /* 0x000fe4000001ff00 */
[----:B------:R-:W-:Y:S02]  /*62f0*/  CS2R R58, SRZ ;  /* 0x00000000003a7805 */ /* 0x000fe4000001ff00 */
[----:B------:R-:W-:Y:S01]  /*6300*/  CS2R R56, SRZ ;  /* 0x0000000000387805 */ /* 0x000fe2000001ff00 */
[----:B------:R-:W-:Y:S06]  /*6310*/  @P1 BRA `(.L_x_100) ;  /* 0x00000000000c1947 */ /* 0x000fec0003800000 */
[----:B------:R-:W-:Y:S04]  /*6320*/  SHF.L.U32 R5, R91, 0x1f, RZ ;  /* 0x0000001f5b057819 */ /* 0x000fe800000006ff */
[----:B------:R-:W1:Y:S02]  /*6330*/  SYNCS.PHASECHK.TRANS64.TRYWAIT P1, [UR44+0x40], R5 ;  /* 0x00004005ff0075a7 */ /* 0x000e64000802112c */
[----:B-1----:R-:W-:Y:S05]  /*6340*/  @!P1 BRA `(.L_x_101) ;  /* 0x0000003c00989947 */ /* 0x002fea0003800000 */
.L_x_100:
[----:B------:R-:W-:Y:S05]  /*6350*/  BSYNC B0 ;  /* 0x0000000000007941 */ /* 0x000fea0003800000 */
.L_x_99:
[----:B------:R-:W-:Y:S01]  /*6360*/  ISETP.NE.AND P1, PT, R61, RZ, PT ;  /* 0x000000ff3d00720c */ /* 0x000fe20003f25270 */
[----:B------:R-:W-:Y:S11]  /*6370*/  HFMA2 R46, -RZ, RZ, 0, 5.9604644775390625e-08 ;  /* 0x00000001ff2e7431 */ /* 0x000ff600000001ff */
[----:B------:R-:W-:Y:S01]  /*6380*/  @!UPT UIADD3 URZ, UPT, UPT, URZ, URZ, URZ ;  /* 0x000000fffffff290 */ /* 0x000fe2000fffe0ff */
[----:B------:R-:W-:Y:S05]  /*6390*/  @P1 WARPSYNC.ALL ;  /* 0x0000000000001948 */ /* 0x000fea0003800000 */
[----:B------:R2:W1:Y:S04]  /*63a0*/  @P1 LDSM.16.M88.4 R64, [R2+0x400] ;  /* 0x000400000240183b */ /* 0x0004680000000200 */
[----:B------:R2:W1:Y:S04]  /*63b0*/  @P1 LDSM.16.M88.4 R72, [R4] ;  /* 0x000000000448183b */ /* 0x0004680000000200 */
[----:B------:R2:W1:Y:S04]  /*63c0*/  @P1 LDSM.16.M88.4 R48, [R47+UR44+0x400] ;  /* 0x0004002c2f30183b */ /* 0x0004680008000200 */
[----:B------:R2:W1:Y:S02]  /*63d0*/  @P1 LDSM.16.M88.4 R56, [R96+0x400] ;  /* 0x000400006038183b */ /* 0x0004640000000200 */
.L_x_98:
[----:B------:R-:W-:Y:S05]  /*63e0*/  BSYNC B1 ;  /* 0x0000000000017941 */ /* 0x000fea0003800000 */
.L_x_97:
[----:B-1----:R-:W-:Y:S04]  /*63f0*/  SHF.R.U32.HI R5, RZ, 0x15, R39 ;  /* 0x00000015ff057819 */ /* 0x002fe80000011627 */
[----:B------:R-:W-:Y:S01]  /*6400*/  LOP3.LUT P1, RZ, R5, 0x3, R82, 0x48, !PT ;  /* 0x0000000305ff7812 */ /* 0x000fe20007824852 */
[----:B------:R-:W-:Y:S01]  /*6410*/  @!UPT UIADD3 URZ, UPT, UPT, URZ, URZ, URZ ;  /* 0x000000fffffff290 */ /* 0x000fe2000fffe0ff */
[----:B----4-:R-:W-:Y:S11]  /*6420*/  @P0 BRA `(.L_x_102) ;  /* 0x0000000000080947 */ /* 0x010ff60003800000 */
[----:B------:R-:W1:Y:S02]  /*6430*/  SYNCS.PHASECHK.TRANS64.TRYWAIT P0, [R98+URZ+0xb0], R3 ;  /* 0x0000b003620075a7 */ /* 0x000e6400080011ff */
[----:B-1----:R-:W-:Y:S05]  /*6440*/  @!P0 BRA `(.L_x_103) ;  /* 0x0000003c00708947 */ /* 0x002fea0003800000 */
.L_x_102:
[----:B------:R-:W-:Y:S05]  /*6450*/  @!P1 BRA `(.L_x_104) ;  /* 0x0000000000409947 */ /* 0x000fea0003800000 */
[----:B------:R-:W4:Y:S01]  /*6460*/  LDCU.64 UR8, c[0x4][0x70] ;  /* 0x01000e00ff0877ac */ /* 0x000f220008000a00 */
[----:B-1----:R-:W-:Y:S01]  /*6470*/  MOV R3, 0x0 ;  /* 0x0000000000037802 */ /* 0x002fe20000000f00 */
[----:B------:R-:W-:Y:S02]  /*6480*/  HFMA2 R12, -RZ, RZ, 0, 5.9604644775390625e-08 ;  /* 0x00000001ff0c7431 */ /* 0x000fe400000001ff */
[----:B------:R-:W-:Y:S02]  /*6490*/  IMAD.MOV.U32 R8, RZ, RZ, 0x192 ;  /* 0x00000192ff087424 */ /* 0x000fe400078e00ff */
[----:B------:R-:W-:Y:S01]  /*64a0*/  IMAD.MOV.U32 R13, RZ, RZ, RZ ;  /* 0x000000ffff0d7224 */ /* 0x000fe200078e00ff */
[----:B------:R-:W1:Y:S01]  /*64b0*/  LDCU.64 UR6, c[0x4][0x78] ;  /* 0x01000f00ff0677ac */ /* 0x000e620008000a00 */
[----:B--2---:R-:W2:Y:S01]  /*64c0*/  LDC.64 R2, c[0x4][R3] ;  /* 0x0100000003027b82 */ /* 0x004ea20000000a00 */
[----:B------:R-:W5:Y:S01]  /*64d0*/  LDCU.64 UR4, c[0x4][0x10] ;  /* 0x01000200ff0477ac */ /* 0x000f620008000a00 */
[----:B----4-:R-:W-:Y:S01]  /*64e0*/  MOV R5, UR9 ;  /* 0x0000000900057c02 */ /* 0x010fe20008000f00 */
[----:B------:R-:W-:Y:S01]  /*64f0*/  IMAD.U32 R4, RZ, RZ, UR8 ;  /* 0x00000008ff047e24 */ /* 0x000fe2000f8e00ff */
[----:B-1----:R-:W-:Y:S01]  /*6500*/  MOV R7, UR7 ;  /* 0x0000000700077c02 */ /* 0x002fe20008000f00 */
[----:B------:R-:W-:Y:S01]  /*6510*/  IMAD.U32 R6, RZ, RZ, UR6 ;  /* 0x00000006ff067e24 */ /* 0x000fe2000f8e00ff */
[----:B-----5:R-:W-:Y:S01]  /*6520*/  MOV R11, UR5 ;  /* 0x00000005000b7c02 */ /* 0x020fe20008000f00 */
[----:B------:R-:W-:Y:S02]  /*6530*/  IMAD.U32 R10, RZ, RZ, UR4 ;  /* 0x00000004ff0a7e24 */ /* 0x000fe4000f8e00ff */
[----:B------:R-:W-:Y:S07]  /*6540*/  LEPC R20, `(.L_x_104) ;  /* 0x000000001014794e */ /* 0x000fee0000000000 */
[----:B--23--:R-:W-:Y:S05]  /*6550*/  CALL.ABS.NOINC R2 ;  /* 0x0000000002007343 */ /* 0x00cfea0003c00000 */
.L_x_104:
[C---:B------:R-:W-:Y:S01]  /*6560*/  SHF.L.U32 R40, R48.reuse, 0x10, RZ ;  /* 0x0000001030287819 */ /* 0x040fe200000006ff */
[----:B------:R-:W-:Y:S05]  /*6570*/  WARPSYNC.ALL ;  /* 0x0000000000007948 */ /* 0x000fea0003800000 */
[----:B------:R-:W-:Y:S01]  /*6580*/  R2UR UR4, R39 ;  /* 0x00000000270472ca */ /* 0x000fe200000e0000 */
[----:B------:R-:W-:Y:S01]  /*6590*/  BSSY.RECONVERGENT B0, `(.L_x_105) ;  /* 0x000008b000007945 */ /* 0x000fe20003800200 */
[----:B------:R-:W-:Y:S02]  /*65a0*/  LOP3.LUT R43, R48, 0xffff0000, RZ, 0xc0, !PT ;  /* 0xffff0000302b7812 */ /* 0x000fe400078ec0ff */
[----:B------:R-:W-:Y:S02]  /*65b0*/  SHF.L.U32 R42, R49, 0x10, RZ ;  /* 0x00000010312a7819 */ /* 0x000fe400000006ff */
[----:B------:R-:W-:Y:S02]  /*65c0*/  SHF.L.U32 R45, R51, 0x10, RZ ;  /* 0x00000010332d7819 */ /* 0x000fe400000006ff */
[----:B------:R-:W-:Y:S02]  /*65d0*/  SHF.L.U32 R62, R93, 0x1, RZ ;  /* 0x000000015d3e7819 */ /* 0x000fe400000006ff */
[----:B------:R-:W-:Y:S02]  /*65e0*/  ISETP.NE.AND P0, PT, R94, RZ, PT ;  /* 0x000000ff5e00720c */ /* 0x000fe40003f05270 */
[----:B------:R-:W-:Y:S01]  /*65f0*/  IADD3 R99, PT, PT, R99, R62, RZ ;  /* 0x0000003e63637210 */ /* 0x000fe20007ffe0ff */
[----:B--2---:R-:W3:Y:S03]  /*6600*/  LDTM.16dp256bit.x8 R4, tmem[UR4] ;  /* 0x00000004000479ee */ /* 0x004ee600081a0000 */
[----:B------:R-:W-:Y:S01]  /*6610*/  IADD3 R100, PT, PT, R92, R99, RZ ;  /* 0x000000635c647210 */ /* 0x000fe20007ffe0ff */
[C---:B---3--:R-:W-:Y:S01]  /*6620*/  FMUL R0, R38.reuse, R4 ;  /* 0x0000000426007220 */ /* 0x048fe20000400000 */
[C---:B------:R-:W-:Y:S01]  /*6630*/  FMUL R2, R38.reuse, R5 ;  /* 0x0000000526027220 */ /* 0x040fe20000400000 */
[C---:B-1----:R-:W-:Y:S01]  /*6640*/  FMUL R3, R38.reuse, R6 ;  /* 0x0000000626037220 */ /* 0x042fe20000400000 */
[----:B------:R-:W-:Y:S01]  /*6650*/  FMUL R7, R38, R7 ;  /* 0x0000000726077220 */ /* 0x000fe20000400000 */
[----:B------:R-:W-:Y:S01]  /*6660*/  FFMA R0, R41, R40, R0 ;  /* 0x0000002829007223 */ /* 0x000fe20000000000 */
[----:B------:R-:W-:Y:S01]  /*6670*/  LOP3.LUT R40, R49, 0xffff0000, RZ, 0xc0, !PT ;  /* 0xffff000031287812 */ /* 0x000fe200078ec0ff */
[C---:B------:R-:W-:Y:S01]  /*6680*/  FFMA R2, R41.reuse, R43, R2 ;  /* 0x0000002b29027223 */ /* 0x040fe20000000002 */
[C---:B------:R-:W-:Y:S01]  /*6690*/  SHF.L.U32 R43, R50.reuse, 0x10, RZ ;  /* 0x00000010322b7819 */ /* 0x040fe200000006ff */
[C---:B------:R-:W-:Y:S01]  /*66a0*/  FFMA R3, R41.reuse, R42, R3 ;  /* 0x0000002a29037223 */ /* 0x040fe20000000003 */
[----:B------:R-:W-:Y:S01]  /*66b0*/  LOP3.LUT R42, R50, 0xffff0000, RZ, 0xc0, !PT ;  /* 0xffff0000322a7812 */ /* 0x000fe200078ec0ff */
[----:B------:R-:W-:Y:S01]  /*66c0*/  FMUL R4, R38, R8 ;  /* 0x0000000826047220 */ /* 0x000fe20000400000 */
[----:B------:R-:W-:Y:S01]  /*66d0*/  F2FP.BF16.F32.PACK_AB R52, R2, R0 ;  /* 0x000000000234723e */ /* 0x000fe200000010ff */
[----:B------:R-:W-:Y:S01]  /*66e0*/  FFMA R7, R41, R40, R7 ;  /* 0x0000002829077223 */ /* 0x000fe20000000007 */
[----:B------:R-:W-:Y:S01]  /*66f0*/  LOP3.LUT R40, R51, 0xffff0000, RZ, 0xc0, !PT ;  /* 0xffff000033287812 */ /* 0x000fe200078ec0ff */
[C---:B------:R-:W-:Y:S01]  /*6700*/  FMUL R5, R38.reuse, R9 ;  /* 0x0000000926057220 */ /* 0x040fe20000400000 */
[C---:B------:R-:W-:Y:S01]  /*6710*/  FMUL R6, R38.reuse, R10 ;  /* 0x0000000a26067220 */ /* 0x040fe20000400000 */
[----:B------:R-:W-:Y:S01]  /*6720*/  FMUL R11, R38, R11 ;  /* 0x0000000b260b7220 */ /* 0x000fe20000400000 */
[----:B------:R-:W-:Y:S01]  /*6730*/  F2FP.BF16.F32.PACK_AB R53, R7, R3 ;  /* 0x000000030735723e */ /* 0x000fe200000010ff */
[C---:B------:R-:W-:Y:S01]  /*6740*/  FFMA R4, R41.reuse, R43, R4 ;  /* 0x0000002b29047223 */ /* 0x040fe20000000004 */
[C---:B------:R-:W-:Y:S01]  /*6750*/  SHF.L.U32 R43, R56.reuse, 0x10, RZ ;  /* 0x00000010382b7819 */ /* 0x040fe200000006ff */
[----:B------:R-:W-:Y:S01]  /*6760*/  FFMA R5, R41, R42, R5 ;  /* 0x0000002a29057223 */ /* 0x000fe20000000005 */
[----:B------:R-:W-:Y:S01]  /*6770*/  LOP3.LUT R42, R57, 0xffff0000, RZ, 0xc0, !PT ;  /* 0xffff0000392a7812 */ /* 0x000fe200078ec0ff */
[----:B------:R-:W-:Y:S01]  /*6780*/  FFMA R6, R41, R45, R6 ;  /* 0x0000002d29067223 */ /* 0x000fe20000000006 */
[----:B------:R-:W-:Y:S01]  /*6790*/  SHF.L.U32 R45, R57, 0x10, RZ ;  /* 0x00000010392d7819 */ /* 0x000fe200000006ff */
[----:B------:R-:W-:Y:S01]  /*67a0*/  FFMA R11, R41, R40, R11 ;  /* 0x00000028290b7223 */ /* 0x000fe2000000000b */
[----:B------:R-:W-:Y:S01]  /*67b0*/  LOP3.LUT R40, R56, 0xffff0000, RZ, 0xc0, !PT ;  /* 0xffff000038287812 */ /* 0x000fe200078ec0ff */
[C---:B------:R-:W-:Y:S01]  /*67c0*/  FMUL R8, R38.reuse, R12 ;  /* 0x0000000c26087220 */ /* 0x040fe20000400000 */
[----:B------:R-:W-:Y:S01]  /*67d0*/  F2FP.BF16.F32.PACK_AB R54, R5, R4 ;  /* 0x000000040536723e */ /* 0x000fe200000010ff */
[C---:B------:R-:W-:Y:S01]  /*67e0*/  FMUL R9, R38.reuse, R13 ;  /* 0x0000000d26097220 */ /* 0x040fe20000400000 */
[----:B------:R-:W-:Y:S01]  /*67f0*/  F2FP.BF16.F32.PACK_AB R55, R11, R6 ;  /* 0x000000060b37723e */ /* 0x000fe200000010ff */
[C---:B------:R-:W-:Y:S01]  /*6800*/  FMUL R10, R38.reuse, R14 ;  /* 0x0000000e260a7220 */ /* 0x040fe20000400000 */
[----:B------:R-:W-:Y:S01]  /*6810*/  FMUL R15, R38, R15 ;  /* 0x0000000f260f7220 */ /* 0x000fe20000400000 */
[----:B------:R-:W-:Y:S01]  /*6820*/  FFMA R8, R41, R43, R8 ;  /* 0x0000002b29087223 */ /* 0x000fe20000000008 */
[----:B------:R-:W-:Y:S01]  /*6830*/  SHF.L.U32 R43, R59, 0x10, RZ ;  /* 0x000000103b2b7819 */ /* 0x000fe200000006ff */
[C---:B------:R-:W-:Y:S01]  /*6840*/  FFMA R9, R41.reuse, R40, R9 ;  /* 0x0000002829097223 */ /* 0x040fe20000000009 */
[C---:B------:R-:W-:Y:S01]  /*6850*/  SHF.L.U32 R40, R58.reuse, 0x10, RZ ;  /* 0x000000103a287819 */ /* 0x040fe200000006ff */
        /* <DEDUP_REMOVED lines=8> */
[----:B------:R-:W-:Y:S01]  /*68e0*/  FMUL R14, R38, R18 ;  /* 0x00000012260e7220 */ /* 0x000fe20000400000 */
[----:B------:R-:W-:Y:S01]  /*68f0*/  FFMA R12, R41, R40, R12 ;  /* 0x00000028290c7223 */ /* 0x000fe2000000000c */
[----:B------:R-:W-:Y:S01]  /*6900*/  LOP3.LUT R40, R59, 0xffff0000, RZ, 0xc0, !PT ;  /* 0xffff00003b287812 */ /* 0x000fe200078ec0ff */
[C---:B------:R-:W-:Y:S01]  /*6910*/  FFMA R13, R41.reuse, R42, R13 ;  /* 0x0000002a290d7223 */ /* 0x040fe2000000000d */
[----:B------:R-:W-:Y:S01]  /*6920*/  LOP3.LUT R42, R64, 0xffff0000, RZ, 0xc0, !PT ;  /* 0xffff0000402a7812 */ /* 0x000fe200078ec0ff */
[----:B------:R-:W-:Y:S01]  /*6930*/  FMUL R19, R38, R19 ;  /* 0x0000001326137220 */ /* 0x000fe20000400000 */
[----:B------:R-:W-:Y:S01]  /*6940*/  FFMA R14, R41, R43, R14 ;  /* 0x0000002b290e7223 */ /* 0x000fe2000000000e */
[----:B------:R-:W-:Y:S01]  /*6950*/  SHF.L.U32 R43, R64, 0x10, RZ ;  /* 0x00000010402b7819 */ /* 0x000fe200000006ff */
[C---:B------:R-:W-:Y:S01]  /*6960*/  FMUL R16, R38.reuse, R20 ;  /* 0x0000001426107220 */ /* 0x040fe20000400000 */
        /* <DEDUP_REMOVED lines=19> */
[----:B------:R1:W-:Y:S01]  /*6aa0*/  STSM.16.M88.4 [R97+0x400], R52 ;  /* 0x0004003461007844 */ /* 0x0003e20000000200 */
[C---:B------:R-:W-:Y:S01]  /*6ab0*/  FMUL R22, R38.reuse, R26 ;  /* 0x0000001a26167220 */ /* 0x040fe20000400000 */
[----:B------:R-:W-:Y:S01]  /*6ac0*/  FMUL R27, R38, R27 ;  /* 0x0000001b261b7220 */ /* 0x000fe20000400000 */
[----:B------:R-:W-:Y:S01]  /*6ad0*/  FFMA R20, R41, R43, R20 ;  /* 0x0000002b29147223 */ /* 0x000fe20000000014 */
[----:B------:R-:W-:Y:S01]  /*6ae0*/  SHF.L.U32 R43, R73, 0x10, RZ ;  /* 0x00000010492b7819 */ /* 0x000fe200000006ff */
[C---:B------:R-:W-:Y:S01]  /*6af0*/  FFMA R21, R41.reuse, R40, R21 ;  /* 0x0000002829157223 */ /* 0x040fe20000000015 */
[C---:B------:R-:W-:Y:S02]  /*6b00*/  SHF.L.U32 R40, R72.reuse, 0x10, RZ ;  /* 0x0000001048287819 */ /* 0x040fe400000006ff */
[----:B------:R1:W-:Y:S01]  /*6b10*/  STSM.16.M88.4 [R96+0x400], R68 ;  /* 0x0004004460007844 */ /* 0x0003e20000000200 */
[----:B------:R-:W-:Y:S01]  /*6b20*/  FFMA R22, R41, R45, R22 ;  /* 0x0000002d29167223 */ /* 0x000fe20000000016 */
[----:B------:R-:W-:Y:S01]  /*6b30*/  SHF.L.U32 R45, R75, 0x10, RZ ;  /* 0x000000104b2d7819 */ /* 0x000fe200000006ff */
[C---:B------:R-:W-:Y:S01]  /*6b40*/  FFMA R27, R41.reuse, R42, R27 ;  /* 0x0000002a291b7223 */ /* 0x040fe2000000001b */
[----:B------:R-:W-:Y:S01]  /*6b50*/  LOP3.LUT R42, R72, 0xffff0000, RZ, 0xc0, !PT ;  /* 0xffff0000482a7812 */ /* 0x000fe200078ec0ff */
[C---:B------:R-:W-:Y:S01]  /*6b60*/  FMUL R24, R38.reuse, R28 ;  /* 0x0000001c26187220 */ /* 0x040fe20000400000 */
[C---:B------:R-:W-:Y:S01]  /*6b70*/  FMUL R25, R38.reuse, R29 ;  /* 0x0000001d26197220 */ /* 0x040fe20000400000 */
[C---:B------:R-:W-:Y:S01]  /*6b80*/  FMUL R26, R38.reuse, R30 ;  /* 0x0000001e261a7220 */ /* 0x040fe20000400000 */
[----:B------:R-:W-:Y:S01]  /*6b90*/  FMUL R31, R38, R31 ;  /* 0x0000001f261f7220 */ /* 0x000fe20000400000 */
[----:B------:R-:W-:Y:S01]  /*6ba0*/  FFMA R24, R41, R40, R24 ;  /* 0x0000002829187223 */ /* 0x000fe20000000018 */
[----:B------:R-:W-:Y:S01]  /*6bb0*/  LOP3.LUT R40, R73, 0xffff0000, RZ, 0xc0, !PT ;  /* 0xffff000049287812 */ /* 0x000fe200078ec0ff */
[C---:B------:R-:W-:Y:S01]  /*6bc0*/  FFMA R25, R41.reuse, R42, R25 ;  /* 0x0000002a29197223 */ /* 0x040fe20000000019 */
[C---:B------:R-:W-:Y:S01]  /*6bd0*/  FFMA R26, R41.reuse, R43, R26 ;  /* 0x0000002b291a7223 */ /* 0x040fe2000000001a */
[----:B------:R-:W-:Y:S01]  /*6be0*/  SHF.L.U32 R43, R74, 0x10, RZ ;  /* 0x000000104a2b7819 */ /* 0x000fe200000006ff */
[----:B------:R-:W-:Y:S01]  /*6bf0*/  FMUL R28, R38, R32 ;  /* 0x00000020261c7220 */ /* 0x000fe20000400000 */
[----:B------:R-:W-:Y:S01]  /*6c00*/  LOP3.LUT R42, R74, 0xffff0000, RZ, 0xc0, !PT ;  /* 0xffff00004a2a7812 */ /* 0x000fe200078ec0ff */
[----:B------:R-:W-:Y:S01]  /*6c10*/  FFMA R31, R41, R40, R31 ;  /* 0x00000028291f7223 */ /* 0x000fe2000000001f */
[C---:B------:R-:W-:Y:S01]  /*6c20*/  FMUL R29, R38.reuse, R33 ;  /* 0x00000021261d7220 */ /* 0x040fe20000400000 */
[C---:B------:R-:W-:Y:S01]  /*6c30*/  FMUL R30, R38.reuse, R34 ;  /* 0x00000022261e7220 */ /* 0x040fe20000400000 */
[----:B------:R-:W-:Y:S01]  /*6c40*/  LOP3.LUT R40, R75, 0xffff0000, RZ, 0xc0, !PT ;  /* 0xffff00004b287812 */ /* 0x000fe200078ec0ff */
[----:B------:R-:W-:Y:S01]  /*6c50*/  FMUL R35, R38, R35 ;  /* 0x0000002326237220 */ /* 0x000fe20000400000 */
[C---:B------:R-:W-:Y:S01]  /*6c60*/  FFMA R28, R41.reuse, R43, R28 ;  /* 0x0000002b291c7223 */ /* 0x040fe2000000001c */
[C---:B------:R-:W-:Y:S01]  /*6c70*/  FFMA R29, R41.reuse, R42, R29 ;  /* 0x0000002a291d7223 */ /* 0x040fe2000000001d */
[C---:B------:R-:W-:Y:S01]  /*6c80*/  FFMA R30, R41.reuse, R45, R30 ;  /* 0x0000002d291e7223 */ /* 0x040fe2000000001e */
[----:B------:R-:W-:Y:S01]  /*6c90*/  FFMA R35, R41, R40, R35 ;  /* 0x0000002829237223 */ /* 0x000fe20000000023 */
[----:B------:R-:W-:Y:S02]  /*6ca0*/  F2FP.BF16.F32.PACK_AB R106, R21, R20 ;  /* 0x00000014156a723e */ /* 0x000fe400000010ff */
[----:B------:R-:W-:Y:S02]  /*6cb0*/  F2FP.BF16.F32.PACK_AB R107, R27, R22 ;  /* 0x000000161b6b723e */ /* 0x000fe400000010ff */
[----:B------:R-:W-:Y:S02]  /*6cc0*/  F2FP.BF16.F32.PACK_AB R108, R25, R24 ;  /* 0x00000018196c723e */ /* 0x000fe400000010ff */
[----:B------:R-:W-:Y:S01]  /*6cd0*/  F2FP.BF16.F32.PACK_AB R109, R31, R26 ;  /* 0x0000001a1f6d723e */ /* 0x000fe200000010ff */
[----:B------:R1:W-:Y:S01]  /*6ce0*/  STSM.16.M88.4 [R99], R104 ;  /* 0x0000006863007844 */ /* 0x0003e20000000200 */
[----:B------:R-:W-:Y:S02]  /*6cf0*/  F2FP.BF16.F32.PACK_AB R110, R29, R28 ;  /* 0x0000001c1d6e723e */ /* 0x000fe400000010ff */
[----:B------:R-:W-:Y:S05]  /*6d00*/  F2FP.BF16.F32.PACK_AB R111, R35, R30 ;  /* 0x0000001e236f723e */ /* 0x000fea00000010ff */
[----:B------:R1:W-:Y:S01]  /*6d10*/  STSM.16.M88.4 [R100], R108 ;  /* 0x0000006c64007844 */ /* 0x0003e20000000200 */
[----:B------:R-:W-:Y:S01]  /*6d20*/  @!PT LDS RZ, [RZ] ;  /* 0x00000000fffff984 */ /* 0x000fe20000000800 */
[----:B------:R-:W-:Y:S01]  /*6d30*/  @!PT LDS RZ, [RZ] ;  /* 0x00000000fffff984 */ /* 0x000fe20000000800 */
[----:B------:R-:W-:Y:S01]  /*6d40*/  @!PT LDS RZ, [RZ] ;  /* 0x00000000fffff984 */ /* 0x000fe20000000800 */
[----:B------:R-:W-:Y:S01]  /*6d50*/  @!PT LDS RZ, [RZ] ;  /* 0x00000000fffff984 */ /* 0x000fe20000000800 */
[----:B------:R2:W-:Y:S07]  /*6d60*/  MEMBAR.ALL.CTA ;  /* 0x0000000000007992 */ /* 0x0005ee0000008000 */
[----:B--2---:R-:W2:Y:S02]  /*6d70*/  FENCE.VIEW.ASYNC.S ;  /* 0x00000000000073c6 */ /* 0x004ea40000000000 */
[----:B--2---:R-:W-:Y:S06]  /*6d80*/  BAR.SYNC.DEFER_BLOCKING 0x1, 0x80 ;  /* 0x0042000000007b1d */ /* 0x004fec0000010000 */
[----:B------:R-:W-:Y:S05]  /*6d90*/  @P0 BRA `(.L_x_106) ;  /* 0x0000000000280947 */ /* 0x000fea0003800000 */
[----:B------:R-:W2:Y:S01]  /*6da0*/  LDCU.64 UR6, c[0x0][0x348] ;  /* 0x00006900ff0677ac */ /* 0x000ea20008000a00 */
[----:B------:R-:W-:Y:S01]  /*6db0*/  UIADD3 UR4, UPT, UPT, UR44, 0x400, URZ ;  /* 0x000004002c047890 */ /* 0x000fe2000fffe0ff */
[----:B------:R-:W-:Y:S05]  /*6dc0*/  UMOV UR51, UR36 ;  /* 0x0000002400337c82 */ /* 0x000fea0008000000 */
[----:B------:R-:W-:Y:S04]  /*6dd0*/  MOV R86, UR4 ;  /* 0x0000000400567c02 */ /* 0x000fe80008000f00 */
[----:B------:R-:W-:Y:S01]  /*6de0*/  R2UR UR48, R86 ;  /* 0x00000000563072ca */ /* 0x000fe200000e0000 */
[----:B--2---:R-:W-:Y:S04]  /*6df0*/  UIADD3 UR4, UP0, UPT, UR6, 0x680, URZ ;  /* 0x0000068006047890 */ /* 0x004fe8000ff1e0ff */
[----:B------:R-:W-:Y:S09]  /*6e00*/  UIADD3.X UR5, UPT, UPT, URZ, UR7, URZ, UP0, !UPT ;  /* 0x00000007ff057290 */ /* 0x000ff200087fe4ff */
[----:B------:R2:W-:Y:S01]  /*6e10*/  UTMASTG.3D [UR48], [UR4] ;  /* 0x00000030040073b5 */ /* 0x0005e20008010000 */
[----:B------:R0:W-:Y:S01]  /*6e20*/  UTMACMDFLUSH ;  /* 0x00000000000079b7 */ /* 0x0001e20000000000 */
[----:B--2---:R-:W-:Y:S04]  /*6e30*/  DEPBAR.LE SB0, 0x1 ;  /* 0x000080400000791a */ /* 0x004fe80000000000 */
.L_x_106:
[----:B------:R-:W-:Y:S05]  /*6e40*/  BSYNC.RECONVERGENT B0 ;  /* 0x0000000000007941 */ /* 0x000fea0003800200 */
.L_x_105:
[----:B------:R-:W-:Y:S01]  /*6e50*/  BAR.SYNC.DEFER_BLOCKING 0x1, 0x80 ;  /* 0x0042000000007b1d */ /* 0x000fe20000010000 */
[----:B------:R-:W-:Y:S01]  /*6e60*/  ISETP.NE.AND P1, PT, R95, RZ, PT ;  /* 0x000000ff5f00720c */ /* 0x000fe20003f25270 */
[----:B------:R-:W-:Y:S01]  /*6e70*/  UISETP.NE.AND UP0, UPT, UR47, URZ, UPT ;  /* 0x000000ff2f00728c */ /* 0x000fe2000bf05270 */
[----:B------:R-:W-:Y:S11]  /*6e80*/  LEA R3, R46, UR44, 0x3 ;  /* 0x0000002c2e037c11 */ /* 0x000ff6000f8e18ff */
[----:B------:R-:W-:Y:S01]  /*6e90*/  @P1 SHF.L.U32 R4, R91, 0x1f, RZ ;  /* 0x0000001f5b041819 */ /* 0x000fe200000006ff */
[----:B------:R-:W-:Y:S06]  /*6ea0*/  BRA.U !UP0, `(.L_x_107) ;  /* 0x0000000108247547 */ /* 0x000fec000b800000 */
[----:B------:R-:W2:Y:S01]  /*6eb0*/  S2R R0, SR_CgaCtaId ;  /* 0x0000000000007919 */ /* 0x000ea20000008800 */
[----:B------:R-:W-:Y:S01]  /*6ec0*/  IMAD.U32 R2, RZ, RZ, UR46 ;  /* 0x0000002eff027e24 */ /* 0x000fe2000f8e00ff */
[----:B------:R-:W-:Y:S04]  /*6ed0*/  UIADD3 UR4, UPT, UPT, UR46, 0x1, URZ ;  /* 0x000000012e047890 */ /* 0x000fe8000fffe0ff */
[----:B------:R-:W-:Y:S01]  /*6ee0*/  @P1 LEA R2, R2, UR44, 0x3 ;  /* 0x0000002c02021c11 */ /* 0x000fe2000f8e18ff */
[----:B------:R-:W-:Y:S04]  /*6ef0*/  UISETP.NE.AND UP0, UPT, UR4, 0x4, UPT ;  /* 0x000000040400788c */ /* 0x000fe8000bf05270 */
[----:B------:R-:W-:Y:S01]  /*6f00*/  @P1 VIADD R5, R2, 0x60 ;  /* 0x0000006002051836 */ /* 0x000fe20000000000 */
[----:B------:R-:W-:Y:S04]  /*6f10*/  USEL UR46, UR4, URZ, UP0 ;  /* 0x000000ff042e7287 */ /* 0x000fe80008000000 */
[----:B--2---:R-:W-:Y:S04]  /*6f20*/  @P1 PRMT R0, R0, 0x654, R5 ;  /* 0x0000065400001816 */ /* 0x004fe80000000005 */
[----:B------:R2:W-:Y:S04]  /*6f30*/  @P1 SYNCS.ARRIVE.TRANS64.RED.A1T0 RZ, [R0+URZ], RZ ;  /* 0x000000ff00ff19a7 */ /* 0x0005e800081004ff */
.L_x_107:
[----:B------:R-:W3:Y:S01]  /*6f40*/  @P1 SYNCS.PHASECHK.TRANS64.TRYWAIT P0, [R3+URZ+0x40], R4 ;  /* 0x00004004030015a7 */ /* 0x000ee200080011ff */
[----:B------:R-:W-:Y:S01]  /*6f50*/  BSSY B1, `(.L_x_108) ;  /* 0x0000017000017945 */ /* 0x000fe20003800000 */
[----:B---3--:R-:W-:Y:S03]  /*6f60*/  @P1 SEL R60, RZ, 0x1, !P0 ;  /* 0x00000001ff3c1807 */ /* 0x008fe60004000000 */
[----:B------:R-:W-:Y:S05]  /*6f70*/  @!P1 BRA `(.L_x_109) ;  /* 0x0000000000509947 */ /* 0x000fea0003800000 */
[----:B------:R-:W-:Y:S01]  /*6f80*/  ISETP.NE.AND P1, PT, R61, RZ, PT ;  /* 0x000000ff3d00720c */ /* 0x000fe20003f25270 */
[----:B------:R-:W-:Y:S01]  /*6f90*/  BSSY B0, `(.L_x_110) ;  /* 0x000000a000007945 */ /* 0x000fe20003800000 */
[----:B------:R-:W-:Y:S11]  /*6fa0*/  ISETP.NE.AND P0, PT, R60, RZ, PT ;  /* 0x000000ff3c00720c */ /* 0x000ff60003f05270 */
[----:B------:R-:W-:Y:S04]  /*6fb0*/  @P1 IMAD R4, R46, 0x2000, R47 ;  /* 0x000020002e041824 */ /* 0x000fe800078e022f */
[----:B------:R-:W-:Y:S04]  /*6fc0*/  @P1 VIADD R7, R4, UR44 ;  /* 0x0000002c04071c36 */ /* 0x000fe80008000000 */
[----:B------:R-:W-:Y:S01]  /*6fd0*/  @P1 IMAD.IADD R2, R92, 0x1, R7 ;  /* 0x000000015c021824 */ /* 0x000fe200078e0207 */
[----:B------:R-:W-:Y:S01]  /*6fe0*/  @P1 IADD3 R5, PT, PT, R62, R7, RZ ;  /* 0x000000073e051210 */ /* 0x000fe20007ffe0ff */
[----:B------:R-:W-:Y:S06]  /*6ff0*/  @P0 BRA `(.L_x_111) ;  /* 0x00000000000c0947 */ /* 0x000fec0003800000 */
[----:B--2---:R-:W-:Y:S04]  /*7000*/  SHF.L.U32 R0, R91, 0x1f, RZ ;  /* 0x0000001f5b007819 */ /* 0x004fe800000006ff */
[----:B------:R-:W2:Y:S02]  /*7010*/  SYNCS.PHASECHK.TRANS64.TRYWAIT P0, [R3+URZ+0x40], R0 ;  /* 0x00004000030075a7 */ /* 0x000ea400080011ff */
[----:B--2---:R-:W-:Y:S05]  /*7020*/  @!P0 BRA `(.L_x_112) ;  /* 0x00000030008c8947 */ /* 0x004fea0003800000 */
.L_x_111:
[----:B------:R-:W-:Y:S05]  /*7030*/  BSYNC B0 ;  /* 0x0000000000007941 */ /* 0x000fea0003800000 */
.L_x_110:
[----:B------:R-:W-:Y:S02]  /*7040*/  ISETP.NE.AND P0, PT, R61, RZ, PT ;  /* 0x000000ff3d00720c */ /* 0x000fe40003f05270 */
[----:B------:R-:W-:Y:S11]  /*7050*/  IADD3 R46, PT, PT, R46, 0x1, RZ ;  /* 0x000000012e2e7810 */ /* 0x000ff60007ffe0ff */
[----:B--2---:R-:W-:Y:S01]  /*7060*/  @P0 IMAD.IADD R0, R92, 0x1, R5 ;  /* 0x000000015c000824 */ /* 0x004fe200078e0205 */
[----:B------:R-:W-:Y:S05]  /*7070*/  @P0 WARPSYNC.ALL ;  /* 0x0000000000000948 */ /* 0x000fea0003800000 */
[----:B------:R3:W4:Y:S04]  /*7080*/  @P0 LDSM.16.M88.4 R48, [R4+UR44+0x400] ;  /* 0x0004002c0430083b */ /* 0x0007280008000200 */
[----:B------:R3:W2:Y:S04]  /*7090*/  @P0 LDSM.16.M88.4 R56, [R2+0x400] ;  /* 0x000400000238083b */ /* 0x0006a80000000200 */
[----:B------:R3:W1:Y:S04]  /*70a0*/  @P0 LDSM.16.M88.4 R64, [R5+0x400] ;  /* 0x000400000540083b */ /* 0x0006680000000200 */
[----:B------:R3:W1:Y:S02]  /*70b0*/  @P0 LDSM.16.M88.4 R72, [R0+0x400] ;  /* 0x000400000048083b */ /* 0x0006640000000200 */
.L_x_109:
[----:B------:R-:W-:Y:S05]  /*70c0*/  BSYNC B1 ;  /* 0x0000000000017941 */ /* 0x000fea0003800000 */
.L_x_108:
[----:B------:R-:W-:Y:S05]  /*70d0*/  VIADD R3, R39, 0x40 ;  /* 0x0000004027037836 */ /* 0x000fea0000000000 */
[----:B------:R-:W-:Y:S04]  /*70e0*/  SHF.R.U32.HI R3, RZ, 0x15, R3 ;  /* 0x00000015ff037819 */ /* 0x000fe80000011603 */
[----:B------:R-:W-:Y:S11]  /*70f0*/  LOP3.LUT P0, RZ, R3, 0x3, R82, 0x48, !PT ;  /* 0x0000000303ff7812 */ /* 0x000ff60007804852 */
[----:B------:R-:W-:Y:S02]  /*7100*/  @!UPT UIADD3 URZ, UPT, UPT, URZ, URZ, URZ ;  /* 0x000000fffffff290 */ /* 0x000fe4000fffe0ff */
[----:B------:R-:W-:Y:S05]  /*7110*/  @!P0 BRA `(.L_x_113) ;  /* 0x0000000000408947 */ /* 0x000fea0003800000 */
[----:B------:R-:W5:Y:S01]  /*7120*/  LDCU.64 UR8, c[0x4][0x70] ;  /* 0x01000e00ff0877ac */ /* 0x000f620008000a00 */
[----:B------:R-:W-:Y:S01]  /*7130*/  MOV R3, 0x0 ;  /* 0x0000000000037802 */ /* 0x000fe20000000f00 */
[----:B------:R-:W-:Y:S02]  /*7140*/  HFMA2 R12, -RZ, RZ, 0, 5.9604644775390625e-08 ;  /* 0x00000001ff0c7431 */ /* 0x000fe400000001ff */
[----:B------:R-:W-:Y:S02]  /*7150*/  IMAD.MOV.U32 R8, RZ, RZ, 0x192 ;  /* 0x00000192ff087424 */ /* 0x000fe400078e00ff */
[----:B------:R-:W-:Y:S01]  /*7160*/  IMAD.MOV.U32 R13, RZ, RZ, RZ ;  /* 0x000000ffff0d7224 */ /* 0x000fe200078e00ff */
[----:B------:R-:W2:Y:S01]  /*7170*/  LDCU.64 UR6, c[0x4][0x78] ;  /* 0x01000f00ff0677ac */ /* 0x000ea20008000a00 */
[----:B---3--:R-:W3:Y:S01]  /*7180*/  LDC.64 R2, c[0x4][R3] ;  /* 0x0100000003027b82 */ /* 0x008ee20000000a00 */
[----:B------:R-:W4:Y:S01]  /*7190*/  LDCU.64 UR4, c[0x4][0x10] ;  /* 0x01000200ff0477ac */ /* 0x000f220008000a00 */
[----:B-----5:R-:W-:Y:S01]  /*71a0*/  MOV R5, UR9 ;  /* 0x0000000900057c02 */ /* 0x020fe20008000f00 */
[----:B------:R-:W-:Y:S01]  /*71b0*/  IMAD.U32 R4, RZ, RZ, UR8 ;  /* 0x00000008ff047e24 */ /* 0x000fe2000f8e00ff */
[----:B--2---:R-:W-:Y:S01]  /*71c0*/  MOV R7, UR7 ;  /* 0x0000000700077c02 */ /* 0x004fe20008000f00 */
[----:B------:R-:W-:Y:S01]  /*71d0*/  IMAD.U32 R6, RZ, RZ, UR6 ;  /* 0x00000006ff067e24 */ /* 0x000fe2000f8e00ff */
[----:B----4-:R-:W-:Y:S01]  /*71e0*/  MOV R11, UR5 ;  /* 0x00000005000b7c02 */ /* 0x010fe20008000f00 */
[----:B------:R-:W-:Y:S02]  /*71f0*/  IMAD.U32 R10, RZ, RZ, UR4 ;  /* 0x00000004ff0a7e24 */ /* 0x000fe4000f8e00ff */
[----:B------:R-:W-:Y:S07]  /*7200*/  LEPC R20, `(.L_x_113) ;  /* 0x000000001014794e */ /* 0x000fee0000000000 */
[----:B-1-3--:R-:W-:Y:S05]  /*7210*/  CALL.ABS.NOINC R2 ;  /* 0x0000000002007343 */ /* 0x00afea0003c00000 */
.L_x_113:
[C---:B----4-:R-:W-:Y:S01]  /*7220*/  SHF.L.U32 R40, R48.reuse, 0x10, RZ ;  /* 0x0000001030287819 */ /* 0x050fe200000006ff */
[----:B------:R-:W-:Y:S05]  /*7230*/  WARPSYNC.ALL ;  /* 0x0000000000007948 */ /* 0x000fea0003800000 */
[----:B------:R-:W-:Y:S01]  /*7240*/  R2UR UR4, R39 ;  /* 0x00000000270472ca */ /* 0x000fe200000e0000 */
[----:B------:R-:W4:Y:S01]  /*7250*/  S2R R101, SR_CgaCtaId ;  /* 0x0000000000657919 */ /* 0x000f220000008800 */
[----:B------:R-:W-:Y:S01]  /*7260*/  LOP3.LUT R43, R48, 0xffff0000, RZ, 0xc0, !PT ;  /* 0xffff0000302b7812 */ /* 0x000fe200078ec0ff */
[----:B------:R-:W-:Y:S01]  /*7270*/  BSSY.RECONVERGENT B0, `(.L_x_114) ;  /* 0x000008e000007945 */ /* 0x000fe20003800200 */
[----:B------:R-:W-:Y:S02]  /*7280*/  LOP3.LUT R42, R49, 0xffff0000, RZ, 0xc0, !PT ;  /* 0xffff0000312a7812 */ /* 0x000fe400078ec0ff */
[----:B------:R-:W-:Y:S02]  /*7290*/  LOP3.LUT R44, R50, 0xffff0000, RZ, 0xc0, !PT ;  /* 0xffff0000322c7812 */ /* 0x000fe400078ec0ff */
[----:B--2---:R-:W-:Y:S02]  /*72a0*/  SHF.L.U32 R45, R59, 0x10, RZ ;  /* 0x000000103b2d7819 */ /* 0x004fe400000006ff */
[----:B------:R-:W-:Y:S02]  /*72b0*/  ISETP.NE.AND P6, PT, R95, RZ, PT ;  /* 0x000000ff5f00720c */ /* 0x000fe40003fc5270 */
[----:B------:R-:W-:Y:S01]  /*72c0*/  ISETP.NE.AND P0, PT, R94, RZ, PT ;  /* 0x000000ff5e00720c */ /* 0x000fe20003f05270 */
[----:B---3--:R-:W2:Y:S01]  /*72d0*/  LDTM.16dp256bit.x8 R4, tmem[UR4+0x40] ;  /* 0x00004004000479ee */ /* 0x008ea200081a0000 */
[----:B------:R-:W-:Y:S09]  /*72e0*/  MOV R63, UR46 ;  /* 0x0000002e003f7c02 */ /* 0x000ff20008000f00 */
[----:B------:R-:W-:Y:S02]  /*72f0*/  @P6 LEA R63, R63, UR44, 0x3 ;  /* 0x0000002c3f3f6c11 */ /* 0x000fe4000f8e18ff */
[----:B-1----:R-:W-:Y:S02]  /*7300*/  @P6 SHF.L.U32 R108, R91, 0x1f, RZ ;  /* 0x0000001f5b6c6819 */ /* 0x002fe400000006ff */
[----:B------:R-:W-:Y:S02]  /*7310*/  @P6 IADD3 R102, PT, PT, R63, 0x60, RZ ;  /* 0x000000603f666810 */ /* 0x000fe40007ffe0ff */
[----:B------:R-:W-:Y:S02]  /*7320*/  LEA R63, R46, UR44, 0x3 ;  /* 0x0000002c2e3f7c11 */ /* 0x000fe4000f8e18ff */
[----:B----4-:R-:W-:Y:S01]  /*7330*/  @P6 PRMT R102, R101, 0x654, R102 ;  /* 0x0000065465666816 */ /* 0x010fe20000000066 */
[C---:B--2---:R-:W-:Y:S01]  /*7340*/  FMUL R0, R38.reuse, R4 ;  /* 0x0000000426007220 */ /* 0x044fe20000400000 */
[C---:B------:R-:W-:Y:S01]  /*7350*/  FMUL R2, R38.reuse, R5 ;  /* 0x0000000526027220 */ /* 0x040fe20000400000 */
[C---:B------:R-:W-:Y:S01]  /*7360*/  FMUL R3, R38.reuse, R6 ;  /* 0x0000000626037220 */ /* 0x040fe20000400000 */
[C---:B------:R-:W-:Y:S01]  /*7370*/  FMUL R7, R38.reuse, R7 ;  /* 0x0000000726077220 */ /* 0x040fe20000400000 */
[----:B------:R-:W-:Y:S01]  /*7380*/  FFMA R0, R41, R40, R0 ;  /* 0x0000002829007223 */ /* 0x000fe20000000000 */
[----:B------:R-:W-:Y:S01]  /*7390*/  SHF.L.U32 R40, R49, 0x10, RZ ;  /* 0x0000001031287819 */ /* 0x000fe200000006ff */
[----:B------:R-:W-:Y:S01]  /*73a0*/  FFMA R2, R41, R43, R2 ;  /* 0x0000002b29027223 */ /* 0x000fe20000000002 */
[----:B------:R-:W-:Y:S01]  /*73b0*/  SHF.L.U32 R43, R51, 0x10, RZ ;  /* 0x00000010332b7819 */ /* 0x000fe200000006ff */
[C---:B------:R-:W-:Y:S01]  /*73c0*/  FMUL R4, R38.reuse, R8 ;  /* 0x0000000826047220 */ /* 0x040fe20000400000 */
[----:B------:R-:W-:Y:S01]  /*73d0*/  FMUL R5, R38, R9 ;  /* 0x0000000926057220 */ /* 0x000fe20000400000 */
[C---:B------:R-:W-:Y:S01]  /*73e0*/  FFMA R3, R41.reuse, R40, R3 ;  /* 0x0000002829037223 */ /* 0x040fe20000000003 */
[----:B------:R-:W-:Y:S01]  /*73f0*/  SHF.L.U32 R40, R50, 0x10, RZ ;  /* 0x0000001032287819 */ /* 0x000fe200000006ff */
[----:B------:R-:W-:Y:S01]  /*7400*/  FFMA R7, R41, R42, R7 ;  /* 0x0000002a29077223 */ /* 0x000fe20000000007 */
[----:B------:R-:W-:Y:S01]  /*7410*/  LOP3.LUT R42, R51, 0xffff0000, RZ, 0xc0, !PT ;  /* 0xffff0000332a7812 */ /* 0x000fe200078ec0ff */
[----:B------:R-:W-:Y:S01]  /*7420*/  FMUL R6, R38, R10 ;  /* 0x0000000a26067220 */ /* 0x000fe20000400000 */
[----:B------:R-:W-:Y:S01]  /*7430*/  F2FP.BF16.F32.PACK_AB R52, R2, R0 ;  /* 0x000000000234723e */ /* 0x000fe200000010ff */
        /* <DEDUP_REMOVED lines=18> */
[C---:B------:R-:W-:Y:S01]  /*7560*/  LOP3.LUT R42, R58.reuse, 0xffff0000, RZ, 0xc0, !PT ;  /* 0xffff00003a2a7812 */ /* 0x040fe200078ec0ff */
[----:B------:R-:W-:Y:S01]  /*7570*/  FFMA R10, R41, R43, R10 ;  /* 0x0000002b290a7223 */ /* 0x000fe2000000000a */
[----:B------:R-:W-:Y:S01]  /*7580*/  SHF.L.U32 R43, R58, 0x10, RZ ;  /* 0x000000103a2b7819 */ /* 0x000fe200000006ff */
[C---:B------:R-:W-:Y:S01]  /*7590*/  FMUL R15, R38.reuse, R15 ;  /* 0x0000000f260f7220 */ /* 0x040fe20000400000 */
[----:B------:R-:W-:Y:S01]  /*75a0*/  F2FP.BF16.F32.PACK_AB R68, R9, R8 ;  /* 0x000000080944723e */ /* 0x000fe200000010ff */
[C---:B------:R-:W-:Y:S01]  /*75b0*/  FMUL R12, R38.reuse, R16 ;  /* 0x00000010260c7220 */ /* 0x040fe20000400000 */
[----:B------:R-:W-:Y:S01]  /*75c0*/  FMUL R13, R38, R17 ;  /* 0x00000011260d7220 */ /* 0x000fe20000400000 */
[----:B------:R-:W-:Y:S01]  /*75d0*/  FFMA R15, R41, R40, R15 ;  /* 0x00000028290f7223 */ /* 0x000fe2000000000f */
[----:B------:R-:W-:Y:S01]  /*75e0*/  LOP3.LUT R40, R59, 0xffff0000, RZ, 0xc0, !PT ;  /* 0xffff00003b287812 */ /* 0x000fe200078ec0ff */
[----:B------:R-:W-:Y:S01]  /*75f0*/  FFMA R12, R41, R43, R12 ;  /* 0x0000002b290c7223 */ /* 0x000fe2000000000c */
[----:B------:R-:W-:Y:S01]  /*7600*/  SHF.L.U32 R43, R64, 0x10, RZ ;  /* 0x00000010402b7819 */ /* 0x000fe200000006ff */
[----:B------:R-:W-:Y:S01]  /*7610*/  FMUL R14, R38, R18 ;  /* 0x00000012260e7220 */ /* 0x000fe20000400000 */
[----:B------:R-:W-:Y:S01]  /*7620*/  F2FP.BF16.F32.PACK_AB R69, R15, R10 ;  /* 0x0000000a0f45723e */ /* 0x000fe200000010ff */
[----:B------:R-:W-:Y:S01]  /*7630*/  FFMA R13, R41, R42, R13 ;  /* 0x0000002a290d7223 */ /* 0x000fe2000000000d */
[----:B------:R-:W-:Y:S01]  /*7640*/  LOP3.LUT R42, R64, 0xffff0000, RZ, 0xc0, !PT ;  /* 0xffff0000402a7812 */ /* 0x000fe200078ec0ff */
[C---:B------:R-:W-:Y:S01]  /*7650*/  FMUL R19, R38.reuse, R19 ;  /* 0x0000001326137220 */ /* 0x040fe20000400000 */
[C---:B------:R-:W-:Y:S01]  /*7660*/  FMUL R16, R38.reuse, R20 ;  /* 0x0000001426107220 */ /* 0x040fe20000400000 */
[C---:B------:R-:W-:Y:S01]  /*7670*/  FMUL R17, R38.reuse, R21 ;  /* 0x0000001526117220 */ /* 0x040fe20000400000 */
[----:B------:R-:W-:Y:S01]  /*7680*/  F2FP.BF16.F32.PACK_AB R70, R13, R12 ;  /* 0x0000000c0d46723e */ /* 0x000fe200000010ff */
[----:B------:R-:W-:Y:S01]  /*7690*/  FFMA R14, R41, R45, R14 ;  /* 0x0000002d290e7223 */ /* 0x000fe2000000000e */
[----:B------:R-:W-:Y:S01]  /*76a0*/  SHF.L.U32 R45, R65, 0x10, RZ ;  /* 0x00000010412d7819 */ /* 0x000fe200000006ff */
[----:B------:R1:W-:Y:S01]  /*76b0*/  STSM.16.M88.4 [R97+0x2400], R52 ;  /* 0x0024003461007844 */ /* 0x0003e20000000200 */
[----:B------:R-:W-:Y:S01]  /*76c0*/  FFMA R19, R41, R40, R19 ;  /* 0x0000002829137223 */ /* 0x000fe20000000013 */
[----:B------:R-:W-:Y:S01]  /*76d0*/  LOP3.LUT R40, R65, 0xffff0000, RZ, 0xc0, !PT ;  /* 0xffff000041287812 */ /* 0x000fe200078ec0ff */
[----:B------:R-:W-:Y:S01]  /*76e0*/  FFMA R16, R41, R43, R16 ;  /* 0x0000002b29107223 */ /* 0x000fe20000000010 */
[----:B------:R-:W-:Y:S01]  /*76f0*/  SHF.L.U32 R43, R67, 0x10, RZ ;  /* 0x00000010432b7819 */ /* 0x000fe200000006ff */
[----:B------:R-:W-:Y:S01]  /*7700*/  FMUL R18, R38, R22 ;  /* 0x0000001626127220 */ /* 0x000fe20000400000 */
[----:B------:R-:W-:Y:S01]  /*7710*/  F2FP.BF16.F32.PACK_AB R71, R19, R14 ;  /* 0x0000000e1347723e */ /* 0x000fe200000010ff */
[C---:B------:R-:W-:Y:S01]  /*7720*/  FFMA R17, R41.reuse, R42, R17 ;  /* 0x0000002a29117223 */ /* 0x040fe20000000011 */
[----:B------:R-:W-:Y:S01]  /*7730*/  SHF.L.U32 R42, R66, 0x10, RZ ;  /* 0x00000010422a7819 */ /* 0x000fe200000006ff */
[C---:B------:R-:W-:Y:S01]  /*7740*/  FMUL R23, R38.reuse, R23 ;  /* 0x0000001726177220 */ /* 0x040fe20000400000 */
[----:B------:R-:W-:Y:S01]  /*7750*/  FMUL R20, R38, R24 ;  /* 0x0000001826147220 */ /* 0x000fe20000400000 */
[----:B------:R-:W-:Y:S01]  /*7760*/  FFMA R18, R41, R45, R18 ;  /* 0x0000002d29127223 */ /* 0x000fe20000000012 */
[----:B------:R-:W-:Y:S01]  /*7770*/  SHF.L.U32 R45, R75, 0x10, RZ ;  /* 0x000000104b2d7819 */ /* 0x000fe200000006ff */
[C---:B------:R-:W-:Y:S01]  /*7780*/  FFMA R23, R41.reuse, R40, R23 ;  /* 0x0000002829177223 */ /* 0x040fe20000000017 */
[----:B------:R-:W-:Y:S01]  /*7790*/  LOP3.LUT R40, R66, 0xffff0000, RZ, 0xc0, !PT ;  /* 0xffff000042287812 */ /* 0x000fe200078ec0ff */
[----:B------:R-:W-:Y:S01]  /*77a0*/  FFMA R20, R41, R42, R20 ;  /* 0x0000002a29147223 */ /* 0x000fe20000000014 */
[----:B------:R-:W-:Y:S01]  /*77b0*/  LOP3.LUT R42, R67, 0xffff0000, RZ, 0xc0, !PT ;  /* 0xffff0000432a7812 */ /* 0x000fe200078ec0ff */
[C---:B------:R-:W-:Y:S01]  /*77c0*/  FMUL R21, R38.reuse, R25 ;  /* 0x0000001926157220 */ /* 0x040fe20000400000 */
[C---:B------:R-:W-:Y:S01]  /*77d0*/  FMUL R22, R38.reuse, R26 ;  /* 0x0000001a26167220 */ /* 0x040fe20000400000 */
[C---:B------:R-:W-:Y:S01]  /*77e0*/  FMUL R27, R38.reuse, R27 ;  /* 0x0000001b261b7220 */ /* 0x040fe20000400000 */
[----:B------:R-:W-:Y:S01]  /*77f0*/  FMUL R24, R38, R28 ;  /* 0x0000001c26187220 */ /* 0x000fe20000400000 */
[C---:B------:R-:W-:Y:S01]  /*7800*/  FFMA R21, R41.reuse, R40, R21 ;  /* 0x0000002829157223 */ /* 0x040fe20000000015 */
[C---:B------:R-:W-:Y:S01]  /*7810*/  SHF.L.U32 R40, R72.reuse, 0x10, RZ ;  /* 0x0000001048287819 */ /* 0x040fe200000006ff */
[----:B------:R-:W-:Y:S01]  /*7820*/  FFMA R22, R41, R43, R22 ;  /* 0x0000002b29167223 */ /* 0x000fe20000000016 */
[----:B------:R-:W-:Y:S01]  /*7830*/  SHF.L.U32 R43, R73, 0x10, RZ ;  /* 0x00000010492b7819 */ /* 0x000fe200000006ff */
[----:B------:R2:W-:Y:S01]  /*7840*/  STSM.16.M88.4 [R96+0x2400], R68 ;  /* 0x0024004460007844 */ /* 0x0005e20000000200 */
[C---:B------:R-:W-:Y:S01]  /*7850*/  FFMA R27, R41.reuse, R42, R27 ;  /* 0x0000002a291b7223 */ /* 0x040fe2000000001b */
[----:B------:R-:W-:Y:S01]  /*7860*/  LOP3.LUT R42, R72, 0xffff0000, RZ, 0xc0, !PT ;  /* 0xffff0000482a7812 */ /* 0x000fe200078ec0ff */
[C---:B------:R-:W-:Y:S01]  /*7870*/  FMUL R25, R38.reuse, R29 ;  /* 0x0000001d26197220 */ /* 0x040fe20000400000 */
[C---:B------:R-:W-:Y:S01]  /*7880*/  FMUL R26, R38.reuse, R30 ;  /* 0x0000001e261a7220 */ /* 0x040fe20000400000 */
[----:B------:R-:W-:Y:S01]  /*7890*/  FFMA R24, R41, R40, R24 ;  /* 0x0000002829187223 */ /* 0x000fe20000000018 */
[----:B------:R-:W-:Y:S01]  /*78a0*/  LOP3.LUT R40, R73, 0xffff0000, RZ, 0xc0, !PT ;  /* 0xffff000049287812 */ /* 0x000fe200078ec0ff */
[C---:B------:R-:W-:Y:S01]  /*78b0*/  FFMA R25, R41.reuse, R42, R25 ;  /* 0x0000002a29197223 */ /* 0x040fe20000000019 */
[C---:B------:R-:W-:Y:S01]  /*78c0*/  FFMA R26, R41.reuse, R43, R26 ;  /* 0x0000002b291a7223 */ /* 0x040fe2000000001a */
[----:B------:R-:W-:Y:S01]  /*78d0*/  FMUL R31, R38, R31 ;  /* 0x0000001f261f7220 */ /* 0x000fe20000400000 */
[----:B------:R-:W-:Y:S01]  /*78e0*/  SHF.L.U32 R43, R74, 0x10, RZ ;  /* 0x000000104a2b7819 */ /* 0x000fe200000006ff */
[----:B------:R-:W-:Y:S01]  /*78f0*/  FMUL R28, R38, R32 ;  /* 0x00000020261c7220 */ /* 0x000fe20000400000 */
[----:B------:R-:W-:Y:S01]  /*7900*/  LOP3.LUT R42, R74, 0xffff0000, RZ, 0xc0, !PT ;  /* 0xffff00004a2a7812 */ /* 0x000fe200078ec0ff */
[C---:B------:R-:W-:Y:S01]  /*7910*/  FMUL R29, R38.reuse, R33 ;  /* 0x00000021261d7220 */ /* 0x040fe20000400000 */
[C---:B------:R-:W-:Y:S01]  /*7920*/  FMUL R30, R38.reuse, R34 ;  /* 0x00000022261e7220 */ /* 0x040fe20000400000 */
[C---:B------:R-:W-:Y:S01]  /*7930*/  FFMA R31, R41.reuse, R40, R31 ;  /* 0x00000028291f7223 */ /* 0x040fe2000000001f */
[----:B------:R-:W-:Y:S01]  /*7940*/  FMUL R35, R38, R35 ;  /* 0x0000002326237220 */ /* 0x000fe20000400000 */
[C---:B------:R-:W-:Y:S01]  /*7950*/  FFMA R28, R41.reuse, R43, R28 ;  /* 0x0000002b291c7223 */ /* 0x040fe2000000001c */
[C---:B------:R-:W-:Y:S01]  /*7960*/  FFMA R29, R41.reuse, R42, R29 ;  /* 0x0000002a291d7223 */ /* 0x040fe2000000001d */
[C---:B------:R-:W-:Y:S01]  /*7970*/  FFMA R30, R41.reuse, R45, R30 ;  /* 0x0000002d291e7223 */ /* 0x040fe2000000001e */
[----:B------:R-:W-:Y:S01]  /*7980*/  FFMA R35, R41, R44, R35 ;  /* 0x0000002c29237223 */ /* 0x000fe20000000023 */
[----:B-1----:R-:W-:Y:S02]  /*7990*/  F2FP.BF16.F32.PACK_AB R52, R17, R16 ;  /* 0x000000101134723e */ /* 0x002fe400000010ff */
[----:B------:R-:W-:Y:S02]  /*79a0*/  F2FP.BF16.F32.PACK_AB R53, R23, R18 ;  /* 0x000000121735723e */ /* 0x000fe400000010ff */
[----:B------:R-:W-:Y:S02]  /*79b0*/  F2FP.BF16.F32.PACK_AB R54, R21, R20 ;  /* 0x000000141536723e */ /* 0x000fe400000010ff */
[----:B------:R-:W-:Y:S02]  /*79c0*/  F2FP.BF16.F32.PACK_AB R55, R27, R22 ;  /* 0x000000161b37723e */ /* 0x000fe400000010ff */
[----:B------:R-:W-:Y:S02]  /*79d0*/  F2FP.BF16.F32.PACK_AB R104, R25, R24 ;  /* 0x000000181968723e */ /* 0x000fe400000010ff */
[----:B------:R-:W-:Y:S01]  /*79e0*/  F2FP.BF16.F32.PACK_AB R105, R31, R26 ;  /* 0x0000001a1f69723e */ /* 0x000fe200000010ff */
[----:B------:R2:W-:Y:S01]  /*79f0*/  STSM.16.M88.4 [R99+0x2000], R52 ;  /* 0x0020003463007844 */ /* 0x0005e20000000200 */
[----:B------:R-:W-:Y:S02]  /*7a00*/  F2FP.BF16.F32.PACK_AB R106, R29, R28 ;  /* 0x0000001c1d6a723e */ /* 0x000fe400000010ff */
[----:B------:R-:W-:Y:S05]  /*7a10*/  F2FP.BF16.F32.PACK_AB R107, R35, R30 ;  /* 0x0000001e236b723e */ /* 0x000fea00000010ff */
[----:B------:R2:W-:Y:S01]  /*7a20*/  STSM.16.M88.4 [R100+0x2000], R104 ;  /* 0x0020006864007844 */ /* 0x0005e20000000200 */
[----:B------:R-:W-:Y:S01]  /*7a30*/  @!PT LDS RZ, [RZ] ;  /* 0x00000000fffff984 */ /* 0x000fe20000000800 */
[----:B------:R-:W-:Y:S01]  /*7a40*/  @!PT LDS RZ, [RZ] ;  /* 0x00000000fffff984 */ /* 0x000fe20000000800 */
[----:B------:R-:W-:Y:S01]  /*7a50*/  @!PT LDS RZ, [RZ] ;  /* 0x00000000fffff984 */ /* 0x000fe20000000800 */
[----:B------:R-:W-:Y:S01]  /*7a60*/  @!PT LDS RZ, [RZ] ;  /* 0x00000000fffff984 */ /* 0x000fe20000000800 */
[----:B------:R1:W-:Y:S07]  /*7a70*/  MEMBAR.ALL.CTA ;  /* 0x0000000000007992 */ /* 0x0003ee0000008000 */
[----:B-1----:R-:W1:Y:S02]  /*7a80*/  FENCE.VIEW.ASYNC.S ;  /* 0x00000000000073c6 */ /* 0x002e640000000000 */
[----:B-1----:R-:W-:Y:S06]  /*7a90*/  BAR.SYNC.DEFER_BLOCKING 0x1, 0x80 ;  /* 0x0042000000007b1d */ /* 0x002fec0000010000 */
[----:B------:R-:W-:Y:S05]  /*7aa0*/  @P0 BRA `(.L_x_115) ;  /* 0x0000000000280947 */ /* 0x000fea0003800000 */
[----:B------:R-:W1:Y:S01]  /*7ab0*/  LDCU.64 UR6, c[0x0][0x348] ;  /* 0x00006900ff0677ac */ /* 0x000e620008000a00 */
[----:B------:R-:W-:Y:S02]  /*7ac0*/  UIADD3 UR9, UPT, UPT, UR49, 0x40, URZ ;  /* 0x0000004031097890 */ /* 0x000fe4000fffe0ff */
[----:B------:R-:W-:Y:S01]  /*7ad0*/  UIADD3 UR8, UPT, UPT, UR44, 0x2400, URZ ;  /* 0x000024002c087890 */ /* 0x000fe2000fffe0ff */
[----:B------:R-:W-:Y:S01]  /*7ae0*/  UMOV UR10, UR50 ;  /* 0x00000032000a7c82 */ /* 0x000fe20008000000 */
[----:B------:R-:W-:Y:S01]  /*7af0*/  UMOV UR11, UR36 ;  /* 0x00000024000b7c82 */ /* 0x000fe20008000000 */
[----:B-1----:R-:W-:Y:S04]  /*7b00*/  UIADD3 UR4, UP0, UPT, UR6, 0x680, URZ ;  /* 0x0000068006047890 */ /* 0x002fe8000ff1e0ff */
[----:B------:R-:W-:Y:S09]  /*7b10*/  UIADD3.X UR5, UPT, UPT, URZ, UR7, URZ, UP0, !UPT ;  /* 0x00000007ff057290 */ /* 0x000ff200087fe4ff */
[----:B------:R1:W-:Y:S01]  /*7b20*/  UTMASTG.3D [UR8], [UR4] ;  /* 0x00000008040073b5 */ /* 0x0003e20008010000 */
[----:B------:R0:W-:Y:S01]  /*7b30*/  UTMACMDFLUSH ;  /* 0x00000000000079b7 */ /* 0x0001e20000000000 */
[----:B-1----:R-:W-:Y:S04]  /*7b40*/  DEPBAR.LE SB0, 0x1 ;  /* 0x000080400000791a */ /* 0x002fe80000000000 */
.L_x_115:
[----:B------:R-:W-:Y:S05]  /*7b50*/  BSYNC.RECONVERGENT B0 ;  /* 0x0000000000007941 */ /* 0x000fea0003800200 */
.L_x_114:
[----:B------:R-:W-:Y:S01]  /*7b60*/  BAR.SYNC.DEFER_BLOCKING 0x1, 0x80 ;  /* 0x0042000000007b1d */ /* 0x000fe20000010000 */
[----:B------:R-:W-:Y:S04]  /*7b70*/  UIADD3 UR4, UPT, UPT, UR46, 0x1, URZ ;  /* 0x000000012e047890 */ /* 0x000fe8000fffe0ff */
[----:B------:R-:W-:Y:S04]  /*7b80*/  UISETP.NE.AND UP0, UPT, UR4, 0x4, UPT ;  /* 0x000000040400788c */ /* 0x000fe8000bf05270 */
[----:B------:R-:W-:Y:S01]  /*7b90*/  USEL UR45, UR4, URZ, UP0 ;  /* 0x000000ff042d7287 */ /* 0x000fe20008000000 */
[----:B------:R1:W-:Y:S01]  /*7ba0*/  @P6 SYNCS.ARRIVE.TRANS64.RED.A1T0 RZ, [R102+URZ], RZ ;  /* 0x000000ff66ff69a7 */ /* 0x0003e200081004ff */
[----:B------:R-:W-:Y:S01]  /*7bb0*/  BSSY B1, `(.L_x_116) ;  /* 0x0000018000017945 */ /* 0x000fe20003800000 */
[----:B------:R-:W3:Y:S02]  /*7bc0*/  @P6 SYNCS.PHASECHK.TRANS64.TRYWAIT P0, [R63+URZ+0x40], R108 ;  /* 0x0000406c3f0065a7 */ /* 0x000ee400080011ff */
[----:B---3--:R-:W-:Y:S01]  /*7bd0*/  @P6 SEL R60, RZ, 0x1, !P0 ;  /* 0x00000001ff3c6807 */ /* 0x008fe20004000000 */
[----:B-1----:R-:W-:Y:S06]  /*7be0*/  @!P6 BRA `(.L_x_117) ;  /* 0x000000000050e947 */ /* 0x002fec0003800000 */
        /* <DEDUP_REMOVED lines=8> */
[----:B------:R-:W-:Y:S04]  /*7c70*/  SHF.L.U32 R4, R91, 0x1f, RZ ;  /* 0x0000001f5b047819 */ /* 0x000fe800000006ff */
[----:B------:R-:W1:Y:S02]  /*7c80*/  SYNCS.PHASECHK.TRANS64.TRYWAIT P0, [R63+URZ+0x40], R4 ;  /* 0x000040043f0075a7 */ /* 0x000e6400080011ff */
[----:B-1----:R-:W-:Y:S05]  /*7c90*/  @!P0 BRA `(.L_x_120) ;  /* 0x0000002400848947 */ /* 0x002fea0003800000 */
.L_x_119:
[----:B------:R-:W-:Y:S05]  /*7ca0*/  BSYNC B0 ;  /* 0x0000000000007941 */ /* 0x000fea0003800000 */
.L_x_118:
[----:B------:R-:W-:Y:S02]  /*7cb0*/  ISETP.NE.AND P0, PT, R61, RZ, PT ;  /* 0x000000ff3d00720c */ /* 0x000fe40003f05270 */
[----:B------:R-:W-:Y:S11]  /*7cc0*/  IADD3 R46, PT, PT, R46, 0x1, RZ ;  /* 0x000000012e2e7810 */ /* 0x000ff60007ffe0ff */
[----:B-1----:R-:W-:Y:S01]  /*7cd0*/  @P0 IMAD.IADD R4, R92, 0x1, R3 ;  /* 0x000000015c040824 */ /* 0x002fe200078e0203 */
[----:B------:R-:W-:Y:S05]  /*7ce0*/  @P0 WARPSYNC.ALL ;  /* 0x0000000000000948 */ /* 0x000fea0003800000 */
[----:B------:R1:W3:Y:S04]  /*7cf0*/  @P0 LDSM.16.M88.4 R48, [R2+UR44+0x400] ;  /* 0x0004002c0230083b */ /* 0x0002e80008000200 */
[----:B------:R1:W4:Y:S04]  /*7d00*/  @P0 LDSM.16.M88.4 R56, [R0+0x400] ;  /* 0x000400000038083b */ /* 0x0003280000000200 */
[----:B------:R1:W1:Y:S04]  /*7d10*/  @P0 LDSM.16.M88.4 R64, [R3+0x400] ;  /* 0x000400000340083b */ /* 0x0002680000000200 */
[----:B------:R1:W1:Y:S02]  /*7d20*/  @P0 LDSM.16.M88.4 R72, [R4+0x400] ;  /* 0x000400000448083b */ /* 0x0002640000000200 */
.L_x_117:
[----:B------:R-:W-:Y:S05]  /*7d30*/  BSYNC B1 ;  /* 0x0000000000017941 */ /* 0x000fea0003800000 */
.L_x_116:
[----:B-1----:R-:W-:Y:S05]  /*7d40*/  VIADD R3, R39, 0x80 ;  /* 0x0000008027037836 */ /* 0x002fea0000000000 */
[----:B------:R-:W-:Y:S04]  /*7d50*/  SHF.R.U32.HI R3, RZ, 0x15, R3 ;  /* 0x00000015ff037819 */ /* 0x000fe80000011603 */
[----:B------:R-:W-:Y:S11]  /*7d60*/  LOP3.LUT P0, RZ, R3, 0x3, R82, 0x48, !PT ;  /* 0x0000000303ff7812 */ /* 0x000ff60007804852 */
[----:B------:R-:W-:Y:S02]  /*7d70*/  @!UPT UIADD3 URZ, UPT, UPT, URZ, URZ, URZ ;  /* 0x000000fffffff290 */ /* 0x000fe4000fffe0ff */
[----:B------:R-:W-:Y:S05]  /*7d80*/  @!P0 BRA `(.L_x_121) ;  /* 0x0000000000408947 */ /* 0x000fea0003800000 */
[----:B------:R-:W1:Y:S01]  /*7d90*/  LDCU.64 UR8, c[0x4][0x70] ;  /* 0x01000e00ff0877ac */ /* 0x000e620008000a00 */
[----:B------:R-:W-:Y:S01]  /*7da0*/  MOV R3, 0x0 ;  /* 0x0000000000037802 */ /* 0x000fe20000000f00 */
[----:B------:R-:W-:Y:S02]  /*7db0*/  HFMA2 R12, -RZ, RZ, 0, 5.9604644775390625e-08 ;  /* 0x00000001ff0c7431 */ /* 0x000fe400000001ff */
[----:B------:R-:W-:Y:S02]  /*7dc0*/  IMAD.MOV.U32 R8, RZ, RZ, 0x192 ;  /* 0x00000192ff087424 */ /* 0x000fe400078e00ff */
[----:B------:R-:W-:Y:S01]  /*7dd0*/  IMAD.MOV.U32 R13, RZ, RZ, RZ ;  /* 0x000000ffff0d7224 */ /* 0x000fe200078e00ff */
[----:B------:R-:W5:Y:S01]  /*7de0*/  LDCU.64 UR6, c[0x4][0x78] ;  /* 0x01000f00ff0677ac */ /* 0x000f620008000a00 */
[----:B------:R-:W2:Y:S01]  /*7df0*/  LDC.64 R2, c[0x4][R3] ;  /* 0x0100000003027b82 */ /* 0x000ea20000000a00 */
[----:B------:R-:W3:Y:S01]  /*7e00*/  LDCU.64 UR4, c[0x4][0x10] ;  /* 0x01000200ff0477ac */ /* 0x000ee20008000a00 */
[----:B-1----:R-:W-:Y:S01]  /*7e10*/  MOV R5, UR9 ;  /* 0x0000000900057c02 */ /* 0x002fe20008000f00 */
[----:B------:R-:W-:Y:S01]  /*7e20*/  IMAD.U32 R4, RZ, RZ, UR8 ;  /* 0x00000008ff047e24 */ /* 0x000fe2000f8e00ff */
[----:B-----5:R-:W-:Y:S01]  /*7e30*/  MOV R7, UR7 ;  /* 0x0000000700077c02 */ /* 0x020fe20008000f00 */
[----:B------:R-:W-:Y:S01]  /*7e40*/  IMAD.U32 R6, RZ, RZ, UR6 ;  /* 0x00000006ff067e24 */ /* 0x000fe2000f8e00ff */
[----:B---3--:R-:W-:Y:S01]  /*7e50*/  MOV R11, UR5 ;  /* 0x00000005000b7c02 */ /* 0x008fe20008000f00 */
[----:B------:R-:W-:Y:S02]  /*7e60*/  IMAD.U32 R10, RZ, RZ, UR4 ;  /* 0x00000004ff0a7e24 */ /* 0x000fe4000f8e00ff */
[----:B------:R-:W-:Y:S07]  /*7e70*/  LEPC R20, `(.L_x_121) ;  /* 0x000000001014794e */ /* 0x000fee0000000000 */
[----:B--2-4-:R-:W-:Y:S05]  /*7e80*/  CALL.ABS.NOINC R2 ;  /* 0x0000000002007343 */ /* 0x014fea0003c00000 */
.L_x_121:
[C---:B---3--:R-:W-:Y:S01]  /*7e90*/  SHF.L.U32 R40, R48.reuse, 0x10, RZ ;  /* 0x0000001030287819 */ /* 0x048fe200000006ff */
[----:B------:R-:W-:Y:S05]  /*7ea0*/  WARPSYNC.ALL ;  /* 0x0000000000007948 */ /* 0x000fea0003800000 */
[----:B------:R-:W-:Y:S01]  /*7eb0*/  R2UR UR4, R39 ;  /* 0x00000000270472ca */ /* 0x000fe200000e0000 */
[----:B------:R-:W-:Y:S01]  /*7ec0*/  BSSY.RECONVERGENT B0, `(.L_x_122) ;  /* 0x000008f000007945 */ /* 0x000fe20003800200 */
[----:B------:R-:W-:Y:S02]  /*7ed0*/  LOP3.LUT R43, R48, 0xffff0000, RZ, 0xc0, !PT ;  /* 0xffff0000302b7812 */ /* 0x000fe400078ec0ff */
[----:B------:R-:W-:Y:S02]  /*7ee0*/  SHF.L.U32 R42, R49, 0x10, RZ ;  /* 0x00000010312a7819 */ /* 0x000fe400000006ff */
[C---:B------:R-:W-:Y:S02]  /*7ef0*/  SHF.L.U32 R45, R51.reuse, 0x10, RZ ;  /* 0x00000010332d7819 */ /* 0x040fe400000006ff */
[----:B------:R-:W-:Y:S02]  /*7f00*/  LOP3.LUT R44, R51, 0xffff0000, RZ, 0xc0, !PT ;  /* 0xffff0000332c7812 */ /* 0x000fe400078ec0ff */
[----:B------:R-:W-:Y:S02]  /*7f10*/  ISETP.NE.AND P6, PT, R95, RZ, PT ;  /* 0x000000ff5f00720c */ /* 0x000fe40003fc5270 */
[----:B------:R-:W-:Y:S01]  /*7f20*/  ISETP.NE.AND P0, PT, R94, RZ, PT ;  /* 0x000000ff5e00720c */ /* 0x000fe20003f05270 */
[----:B------:R-:W1:Y:S01]  /*7f30*/  LDTM.16dp256bit.x8 R4, tmem[UR4+0x80] ;  /* 0x00008004000479ee */ /* 0x000e6200081a0000 */
[----:B------:R-:W-:Y:S02]  /*7f40*/  MOV R63, UR45 ;  /* 0x0000002d003f7c02 */ /* 0x000fe40008000f00 */
[----:B------:R-:W-:Y:S07]  /*7f50*/  LEA R108, R46, UR44, 0x3 ;  /* 0x0000002c2e6c7c11 */ /* 0x000fee000f8e18ff */
[----:B------:R-:W-:Y:S04]  /*7f60*/  @P6 LEA R63, R63, UR44, 0x3 ;  /* 0x0000002c3f3f6c11 */ /* 0x000fe8000f8e18ff */
[----:B------:R-:W-:Y:S02]  /*7f70*/  @P6 IADD3 R102, PT, PT, R63, 0x60, RZ ;  /* 0x000000603f666810 */ /* 0x000fe40007ffe0ff */
[----:B------:R-:W-:Y:S02]  /*7f80*/  @P6 SHF.L.U32 R63, R91, 0x1f, RZ ;  /* 0x0000001f5b3f6819 */ /* 0x000fe400000006ff */
[----:B------:R-:W-:Y:S01]  /*7f90*/  @P6 PRMT R102, R101, 0x654, R102 ;  /* 0x0000065465666816 */ /* 0x000fe20000000066 */
[C---:B-1----:R-:W-:Y:S01]  /*7fa0*/  FMUL R0, R38.reuse, R4 ;  /* 0x0000000426007220 */ /* 0x042fe20000400000 */
[C---:B------:R-:W-:Y:S01]  /*7fb0*/  FMUL R2, R38.reuse, R5 ;  /* 0x0000000526027220 */ /* 0x040fe20000400000 */
[C---:B------:R-:W-:Y:S01]  /*7fc0*/  FMUL R3, R38.reuse, R6 ;  /* 0x0000000626037220 */ /* 0x040fe20000400000 */
        /* <DEDUP_REMOVED lines=8> */
[----:B--2---:R-:W-:Y:S01]  /*8050*/  F2FP.BF16.F32.PACK_AB R68, R2, R0 ;  /* 0x000000000244723e */ /* 0x004fe200000010ff */
[----:B------:R-:W-:Y:S01]  /*8060*/  FMUL R5, R38, R9 ;  /* 0x0000000926057220 */ /* 0x000fe20000400000 */
[C---:B------:R-:W-:Y:S01]  /*8070*/  FFMA R7, R41.reuse, R40, R7 ;  /* 0x0000002829077223 */ /* 0x040fe20000000007 */
[----:B----4-:R-:W-:Y:S01]  /*8080*/  SHF.L.U32 R40, R56, 0x10, RZ ;  /* 0x0000001038287819 */ /* 0x010fe200000006ff */
[C---:B------:R-:W-:Y:S01]  /*8090*/  FMUL R6, R38.reuse, R10 ;  /* 0x0000000a26067220 */ /* 0x040fe20000400000 */
[C---:B------:R-:W-:Y:S01]  /*80a0*/  FMUL R11, R38.reuse, R11 ;  /* 0x0000000b260b7220 */ /* 0x040fe20000400000 */
[----:B------:R-:W-:Y:S01]  /*80b0*/  FFMA R4, R41, R43, R4 ;  /* 0x0000002b29047223 */ /* 0x000fe20000000004 */
[----:B------:R-:W-:Y:S01]  /*80c0*/  SHF.L.U32 R43, R57, 0x10, RZ ;  /* 0x00000010392b7819 */ /* 0x000fe200000006ff */
[----:B------:R-:W-:Y:S01]  /*80d0*/  FMUL R8, R38, R12 ;  /* 0x0000000c26087220 */ /* 0x000fe20000400000 */
[----:B------:R-:W-:Y:S01]  /*80e0*/  F2FP.BF16.F32.PACK_AB R69, R7, R3 ;  /* 0x000000030745723e */ /* 0x000fe200000010ff */
[C---:B------:R-:W-:Y:S01]  /*80f0*/  FFMA R5, R41.reuse, R42, R5 ;  /* 0x0000002a29057223 */ /* 0x040fe20000000005 */
[----:B------:R-:W-:Y:S01]  /*8100*/  LOP3.LUT R42, R56, 0xffff0000, RZ, 0xc0, !PT ;  /* 0xffff0000382a7812 */ /* 0x000fe200078ec0ff */
[----:B------:R-:W-:Y:S01]  /*8110*/  FFMA R6, R41, R45, R6 ;  /* 0x0000002d29067223 */ /* 0x000fe20000000006 */
[----:B------:R-:W-:Y:S01]  /*8120*/  SHF.L.U32 R45, R65, 0x10, RZ ;  /* 0x00000010412d7819 */ /* 0x000fe200000006ff */
[----:B------:R-:W-:Y:S01]  /*8130*/  FFMA R11, R41, R44, R11 ;  /* 0x0000002c290b7223 */ /* 0x000fe2000000000b */
[----:B------:R-:W-:Y:S01]  /*8140*/  F2FP.BF16.F32.PACK_AB R70, R5, R4 ;  /* 0x000000040546723e */ /* 0x000fe200000010ff */
[----:B------:R-:W-:Y:S01]  /*8150*/  FFMA R8, R41, R40, R8 ;  /* 0x0000002829087223 */ /* 0x000fe20000000008 */
[----:B------:R-:W-:Y:S01]  /*8160*/  LOP3.LUT R40, R57, 0xffff0000, RZ, 0xc0, !PT ;  /* 0xffff000039287812 */ /* 0x000fe200078ec0ff */
[C---:B------:R-:W-:Y:S01]  /*8170*/  FMUL R9, R38.reuse, R13 ;  /* 0x0000000d26097220 */ /* 0x040fe20000400000 */
[----:B------:R-:W-:Y:S01]  /*8180*/  F2FP.BF16.F32.PACK_AB R71, R11, R6 ;  /* 0x000000060b47723e */ /* 0x000fe200000010ff */
[C---:B------:R-:W-:Y:S01]  /*8190*/  FMUL R10, R38.reuse, R14 ;  /* 0x0000000e260a7220 */ /* 0x040fe20000400000 */
[----:B------:R-:W-:Y:S01]  /*81a0*/  LOP3.LUT R44, R75, 0xffff0000, RZ, 0xc0, !PT ;  /* 0xffff00004b2c7812 */ /* 0x000fe200078ec0ff */
[----:B------:R-:W-:Y:S01]  /*81b0*/  FMUL R15, R38, R15 ;  /* 0x0000000f260f7220 */ /* 0x000fe20000400000 */
        /* <DEDUP_REMOVED lines=8> */
[----:B------:R-:W-:Y:S01]  /*8240*/  FMUL R13, R38, R17 ;  /* 0x00000011260d7220 */ /* 0x000fe20000400000 */
[----:B------:R-:W-:Y:S01]  /*8250*/  F2FP.BF16.F32.PACK_AB R53, R15, R10 ;  /* 0x0000000a0f35723e */ /* 0x000fe200000010ff */
[C---:B------:R-:W-:Y:S01]  /*8260*/  FFMA R12, R41.reuse, R42, R12 ;  /* 0x0000002a290c7223 */ /* 0x040fe2000000000c */
[----:B------:R-:W-:Y:S01]  /*8270*/  LOP3.LUT R42, R64, 0xffff0000, RZ, 0xc0, !PT ;  /* 0xffff0000402a7812 */ /* 0x000fe200078ec0ff */
[C---:B------:R-:W-:Y:S01]  /*8280*/  FMUL R14, R38.reuse, R18 ;  /* 0x00000012260e7220 */ /* 0x040fe20000400000 */
[----:B------:R-:W-:Y:S01]  /*8290*/  FFMA R13, R41, R40, R13 ;  /* 0x00000028290d7223 */ /* 0x000fe2000000000d */
[----:B------:R-:W-:Y:S01]  /*82a0*/  LOP3.LUT R40, R59, 0xffff0000, RZ, 0xc0, !PT ;  /* 0xffff00003b287812 */ /* 0x000fe200078ec0ff */
[----:B------:R-:W-:Y:S01]  /*82b0*/  FMUL R19, R38, R19 ;  /* 0x0000001326137220 */ /* 0x000fe20000400000 */
[----:B------:R-:W-:Y:S01]  /*82c0*/  FFMA R14, R41, R43, R14 ;  /* 0x0000002b290e7223 */ /* 0x000fe2000000000e */
[----:B------:R-:W-:Y:S01]  /*82d0*/  SHF.L.U32 R43, R64, 0x10, RZ ;  /* 0x00000010402b7819 */ /* 0x000fe200000006ff */
[C---:B------:R-:W-:Y:S01]  /*82e0*/  FMUL R16, R38.reuse, R20 ;  /* 0x0000001426107220 */ /* 0x040fe20000400000 */
[----:B------:R-:W-:Y:S01]  /*82f0*/  F2FP.BF16.F32.PACK_AB R54, R13, R12 ;  /* 0x0000000c0d36723e */ /* 0x000fe200000010ff */
[----:B------:R1:W-:Y:S01]  /*8300*/  STSM.16.M88.4 [R97+0x4400], R68 ;  /* 0x0044004461007844 */ /* 0x0003e20000000200 */
        /* <DEDUP_REMOVED lines=24> */
[----:B------:R2:W-:Y:S01]  /*8490*/  STSM.16.M88.4 [R96+0x4400], R52 ;  /* 0x0044003460007844 */ /* 0x0005e20000000200 */
[----:B------:R-:W-:Y:S01]  /*84a0*/  FFMA R27, R41, R42, R27 ;  /* 0x0000002a291b7223 */ /* 0x000fe2000000001b */
[----:B------:R-:W-:Y:S01]  /*84b0*/  LOP3.LUT R42, R72, 0xffff0000, RZ, 0xc0, !PT ;  /* 0xffff0000482a7812 */ /* 0x000fe200078ec0ff */
[C---:B------:R-:W-:Y:S01]  /*84c0*/  FMUL R24, R38.reuse, R28 ;  /* 0x0000001c26187220 */ /* 0x040fe20000400000 */
[C---:B------:R-:W-:Y:S01]  /*84d0*/  FMUL R25, R38.reuse, R29 ;  /* 0x0000001d26197220 */ /* 0x040fe20000400000 */
[C---:B------:R-:W-:Y:S01]  /*84e0*/  FMUL R26, R38.reuse, R30 ;  /* 0x0000001e261a7220 */ /* 0x040fe20000400000 */
[----:B-1----:R-:W-:Y:S01]  /*84f0*/  F2FP.BF16.F32.PACK_AB R68, R17, R16 ;  /* 0x000000101144723e */ /* 0x002fe200000010ff */
[C---:B------:R-:W-:Y:S01]  /*8500*/  FFMA R24, R41.reuse, R40, R24 ;  /* 0x0000002829187223 */ /* 0x040fe20000000018 */
[C---:B------:R-:W-:Y:S01]  /*8510*/  FFMA R25, R41.reuse, R42, R25 ;  /* 0x0000002a29197223 */ /* 0x040fe20000000019 */
[----:B------:R-:W-:Y:S01]  /*8520*/  FFMA R26, R41, R43, R26 ;  /* 0x0000002b291a7223 */ /* 0x000fe2000000001a */
[----:B------:R-:W-:Y:S01]  /*8530*/  LOP3.LUT R40, R73, 0xffff0000, RZ, 0xc0, !PT ;  /* 0xffff000049287812 */ /* 0x000fe200078ec0ff */
        /* <DEDUP_REMOVED lines=39> */
.L_x_123:
[----:B------:R-:W-:Y:S05]  /*87b0*/  BSYNC.RECONVERGENT B0 ;  /* 0x0000000000007941 */ /* 0x000fea0003800200 */
.L_x_122:
        /* <DEDUP_REMOVED lines=20> */
.L_x_127:
[----:B------:R-:W-:Y:S05]  /*8900*/  BSYNC B0 ;  /* 0x0000000000007941 */ /* 0x000fea0003800000 */
.L_x_126:
[----:B------:R-:W-:Y:S11]  /*8910*/  ISETP.NE.AND P0, PT, R61, RZ, PT ;  /* 0x000000ff3d00720c */ /* 0x000ff60003f05270 */
[----:B------:R-:W-:Y:S02]  /*8920*/  @!UPT UIADD3 URZ, UPT, UPT, URZ, URZ, URZ ;  /* 0x000000fffffff290 */ /* 0x000fe4000fffe0ff */
[----:B------:R-:W-:Y:S01]  /*8930*/  @P0 IADD3 R2, PT, PT, R92, R5, RZ ;  /* 0x000000055c020210 */ /* 0x000fe20007ffe0ff */
[----:B------:R-:W-:Y:S05]  /*8940*/  @P0 WARPSYNC.ALL ;  /* 0x0000000000000948 */ /* 0x000fea0003800000 */
[----:B------:R3:W4:Y:S04]  /*8950*/  @P0 LDSM.16.M88.4 R48, [R46+UR44+0x400] ;  /* 0x0004002c2e30083b */ /* 0x0007280008000200 */
[----:B------:R3:W1:Y:S04]  /*8960*/  @P0 LDSM.16.M88.4 R56, [R0+0x400] ;  /* 0x000400000038083b */ /* 0x0006680000000200 */
[----:B------:R3:W1:Y:S04]  /*8970*/  @P0 LDSM.16.M88.4 R64, [R5+0x400] ;  /* 0x000400000540083b */ /* 0x0006680000000200 */
[----:B------:R3:W1:Y:S02]  /*8980*/  @P0 LDSM.16.M88.4 R72, [R2+0x400] ;  /* 0x000400000248083b */ /* 0x0006640000000200 */
.L_x_125:
[----:B------:R-:W-:Y:S05]  /*8990*/  BSYNC B1 ;  /* 0x0000000000017941 */ /* 0x000fea0003800000 */
.L_x_124:
        /* <DEDUP_REMOVED lines=11> */
[----:B---3--:R-:W3:Y:S01]  /*8a50*/  LDC.64 R2, c[0x4][R3] ;  /* 0x0100000003027b82 */ /* 0x008ee20000000a00 */
[----:B------:R-:W2:Y:S01]  /*8a60*/  LDCU.64 UR4, c[0x4][0x10] ;  /* 0x01000200ff0477ac */ /* 0x000ea20008000a00 */
[----:B-1----:R-:W-:Y:S01]  /*8a70*/  MOV R5, UR9 ;  /* 0x0000000900057c02 */ /* 0x002fe20008000f00 */
[----:B------:R-:W-:Y:S01]  /*8a80*/  IMAD.U32 R4, RZ, RZ, UR8 ;  /* 0x00000008ff047e24 */ /* 0x000fe2000f8e00ff */
[----:B-----5:R-:W-:Y:S01]  /*8a90*/  MOV R7, UR7 ;  /* 0x0000000700077c02 */ /* 0x020fe20008000f00 */
[----:B------:R-:W-:Y:S01]  /*8aa0*/  IMAD.U32 R6, RZ, RZ, UR6 ;  /* 0x00000006ff067e24 */ /* 0x000fe2000f8e00ff */
[----:B--2---:R-:W-:Y:S01]  /*8ab0*/  MOV R11, UR5 ;  /* 0x00000005000b7c02 */ /* 0x004fe20008000f00 */
[----:B------:R-:W-:Y:S02]  /*8ac0*/  IMAD.U32 R10, RZ, RZ, UR4 ;  /* 0x00000004ff0a7e24 */ /* 0x000fe4000f8e00ff */
[----:B------:R-:W-:Y:S07]  /*8ad0*/  LEPC R20, `(.L_x_129) ;  /* 0x000000001014794e */ /* 0x000fee0000000000 */
[----:B---34-:R-:W-:Y:S05]  /*8ae0*/  CALL.ABS.NOINC R2 ;  /* 0x0000000002007343 */ /* 0x018fea0003c00000 */
.L_x_129:
[----:B------:R-:W-:Y:S01]  /*8af0*/  ISETP.NE.AND P0, PT, R94, RZ, PT ;  /* 0x000000ff5e00720c */ /* 0x000fe20003f05270 */
[----:B------:R-:W-:Y:S05]  /*8b00*/  WARPSYNC.ALL ;  /* 0x0000000000007948 */ /* 0x000fea0003800000 */
[----:B------:R-:W-:Y:S01]  /*8b10*/  R2UR UR4, R39 ;  /* 0x00000000270472ca */ /* 0x000fe200000e0000 */
[----:B------:R-:W1:Y:S01]  /*8b20*/  S2UR UR6, SR_CgaCtaId ;  /* 0x00000000000679c3 */ /* 0x000e620000008800 */
[C---:B----4-:R-:W-:Y:S01]  /*8b30*/  SHF.L.U32 R40, R48.reuse, 0x10, RZ ;  /* 0x0000001030287819 */ /* 0x050fe200000006ff */
[----:B------:R-:W-:Y:S01]  /*8b40*/  BSSY.RECONVERGENT B0, `(.L_x_130) ;  /* 0x000008c000007945 */ /* 0x000fe20003800200 */
[----:B------:R-:W-:Y:S02]  /*8b50*/  LOP3.LUT R42, R48, 0xffff0000, RZ, 0xc0, !PT ;  /* 0xffff0000302a7812 */ /* 0x000fe400078ec0ff */
[C---:B------:R-:W-:Y:S02]  /*8b60*/  SHF.L.U32 R43, R49.reuse, 0x10, RZ ;  /* 0x00000010312b7819 */ /* 0x040fe400000006ff */
[----:B------:R-:W-:Y:S02]  /*8b70*/  LOP3.LUT R44, R49, 0xffff0000, RZ, 0xc0, !PT ;  /* 0xffff0000312c7812 */ /* 0x000fe400078ec0ff */
[C---:B------:R-:W-:Y:S02]  /*8b80*/  SHF.L.U32 R45, R50.reuse, 0x10, RZ ;  /* 0x00000010322d7819 */ /* 0x040fe400000006ff */
[----:B---3--:R-:W-:Y:S01]  /*8b90*/  LOP3.LUT R46, R50, 0xffff0000, RZ, 0xc0, !PT ;  /* 0xffff0000322e7812 */ /* 0x008fe200078ec0ff */
[----:B------:R-:W3:Y:S01]  /*8ba0*/  LDTM.16dp256bit.x8 R4, tmem[UR4+0xc0] ;  /* 0x0000c004000479ee */ /* 0x000ee200081a0000 */
[C---:B------:R-:W-:Y:S01]  /*8bb0*/  SHF.L.U32 R47, R51.reuse, 0x10, RZ ;  /* 0x00000010332f7819 */ /* 0x040fe200000006ff */
[----:B------:R-:W-:Y:S01]  /*8bc0*/  NOP ;  /* 0x0000000000007918 */ /* 0x000fe20000000000 */
[----:B------:R-:W-:Y:S02]  /*8bd0*/  LOP3.LUT R49, R51, 0xffff0000, RZ, 0xc0, !PT ;  /* 0xffff000033317812 */ /* 0x000fe400078ec0ff */
[----:B------:R-:W-:Y:S02]  /*8be0*/  R2UR UR5, R98 ;  /* 0x00000000620572ca */ /* 0x000fe400000e0000 */
[C---:B------:R-:W-:Y:S02]  /*8bf0*/  SHF.L.U32 R48, R56.reuse, 0x10, RZ ;  /* 0x0000001038307819 */ /* 0x040fe400000006ff */
[----:B------:R-:W-:Y:S02]  /*8c00*/  LOP3.LUT R51, R56, 0xffff0000, RZ, 0xc0, !PT ;  /* 0xffff000038337812 */ /* 0x000fe400078ec0ff */
[C---:B------:R-:W-:Y:S02]  /*8c10*/  SHF.L.U32 R50, R57.reuse, 0x10, RZ ;  /* 0x0000001039327819 */ /* 0x040fe400000006ff */
[----:B--2---:R-:W-:Y:S02]  /*8c20*/  LOP3.LUT R52, R57, 0xffff0000, RZ, 0xc0, !PT ;  /* 0xffff000039347812 */ /* 0x004fe400078ec0ff */
[C---:B------:R-:W-:Y:S02]  /*8c30*/  SHF.L.U32 R53, R58.reuse, 0x10, RZ ;  /* 0x000000103a357819 */ /* 0x040fe400000006ff */
[----:B------:R-:W-:Y:S01]  /*8c40*/  LOP3.LUT R54, R58, 0xffff0000, RZ, 0xc0, !PT ;  /* 0xffff00003a367812 */ /* 0x000fe200078ec0ff */
[----:B------:R-:W-:Y:S01]  /*8c50*/  UIADD3 UR4, UPT, UPT, UR5, 0xd0, URZ ;  /* 0x000000d005047890 */ /* 0x000fe2000fffe0ff */
[C---:B------:R-:W-:Y:S02]  /*8c60*/  SHF.L.U32 R55, R59.reuse, 0x10, RZ ;  /* 0x000000103b377819 */ /* 0x040fe400000006ff */
[----:B------:R-:W-:Y:S02]  /*8c70*/  LOP3.LUT R56, R59, 0xffff0000, RZ, 0xc0, !PT ;  /* 0xffff00003b387812 */ /* 0x000fe400078ec0ff */
[----:B------:R-:W-:Y:S01]  /*8c80*/  SHF.L.U32 R57, R64, 0x10, RZ ;  /* 0x0000001040397819 */ /* 0x000fe200000006ff */
[----:B-1----:R-:W-:Y:S01]  /*8c90*/  UPRMT UR4, UR6, 0x654, UR4 ;  /* 0x0000065406047896 */ /* 0x002fe20008000004 */
[C---:B---3--:R-:W-:Y:S01]  /*8ca0*/  FMUL R4, R38.reuse, R4 ;  /* 0x0000000426047220 */ /* 0x048fe20000400000 */
[C---:B------:R-:W-:Y:S01]  /*8cb0*/  FMUL R5, R38.reuse, R5 ;  /* 0x0000000526057220 */ /* 0x040fe20000400000 */
[----:B------:R-:W-:Y:S01]  /*8cc0*/  FMUL R6, R38, R6 ;  /* 0x0000000626067220 */ /* 0x000fe20000400000 */
[----:B------:R-:W-:Y:S01]  /*8cd0*/  LOP3.LUT R58, R64, 0xffff0000, RZ, 0xc0, !PT ;  /* 0xffff0000403a7812 */ /* 0x000fe200078ec0ff */
[C---:B------:R-:W-:Y:S01]  /*8ce0*/  FFMA R4, R41.reuse, R40, R4 ;  /* 0x0000002829047223 */ /* 0x040fe20000000004 */
[----:B------:R-:W-:Y:S01]  /*8cf0*/  FFMA R5, R41, R42, R5 ;  /* 0x0000002a29057223 */ /* 0x000fe20000000005 */
[----:B------:R-:W-:Y:S01]  /*8d00*/  SHF.L.U32 R59, R65, 0x10, RZ ;  /* 0x00000010413b7819 */ /* 0x000fe200000006ff */
[----:B------:R-:W-:Y:S01]  /*8d10*/  FFMA R6, R41, R43, R6 ;  /* 0x0000002b29067223 */ /* 0x000fe20000000006 */
[----:B------:R-:W-:Y:S01]  /*8d20*/  SYNCS.ARRIVE.TRANS64.RED.A1T0 RZ, [UR4], RZ ;  /* 0x000000ffffff79a7 */ /* 0x000fe20008100404 */
[C---:B------:R-:W-:Y:S01]  /*8d30*/  FMUL R7, R38.reuse, R7 ;  /* 0x0000000726077220 */ /* 0x040fe20000400000 */
[----:B------:R-:W-:Y:S01]  /*8d40*/  LOP3.LUT R60, R65, 0xffff0000, RZ, 0xc0, !PT ;  /* 0xffff0000413c7812 */ /* 0x000fe200078ec0ff */
[C---:B------:R-:W-:Y:S01]  /*8d50*/  FMUL R8, R38.reuse, R8 ;  /* 0x0000000826087220 */ /* 0x040fe20000400000 */
[----:B------:R-:W-:Y:S01]  /*8d60*/  F2FP.BF16.F32.PACK_AB R104, R5, R4 ;  /* 0x000000040568723e */ /* 0x000fe200000010ff */
[C---:B------:R-:W-:Y:S01]  /*8d70*/  FFMA R7, R41.reuse, R44, R7 ;  /* 0x0000002c29077223 */ /* 0x040fe20000000007 */
[----:B------:R-:W-:Y:S01]  /*8d80*/  FMUL R9, R38, R9 ;  /* 0x0000000926097220 */ /* 0x000fe20000400000 */
[----:B------:R-:W-:Y:S01]  /*8d90*/  FFMA R8, R41, R45, R8 ;  /* 0x0000002d29087223 */ /* 0x000fe20000000008 */
[----:B------:R-:W-:Y:S01]  /*8da0*/  SHF.L.U32 R61, R66, 0x10, RZ ;  /* 0x00000010423d7819 */ /* 0x000fe200000006ff */
[C---:B------:R-:W-:Y:S01]  /*8db0*/  FMUL R0, R38.reuse, R10 ;  /* 0x0000000a26007220 */ /* 0x040fe20000400000 */
[----:B------:R-:W-:Y:S01]  /*8dc0*/  F2FP.BF16.F32.PACK_AB R105, R7, R6 ;  /* 0x000000060769723e */ /* 0x000fe200000010ff */
[C---:B------:R-:W-:Y:S01]  /*8dd0*/  FFMA R9, R41.reuse, R46, R9 ;  /* 0x0000002e29097223 */ /* 0x040fe20000000009 */
[----:B------:R-:W-:Y:S01]  /*8de0*/  FMUL R2, R38, R11 ;  /* 0x0000000b26027220 */ /* 0x000fe20000400000 */
[----:B------:R-:W-:Y:S01]  /*8df0*/  FFMA R0, R41, R47, R0 ;  /* 0x0000002f29007223 */ /* 0x000fe20000000000 */
[----:B------:R-:W-:Y:S01]  /*8e00*/  LOP3.LUT R62, R66, 0xffff0000, RZ, 0xc0, !PT ;  /* 0xffff0000423e7812 */ /* 0x000fe200078ec0ff */
[C---:B------:R-:W-:Y:S01]  /*8e10*/  FMUL R3, R38.reuse, R12 ;  /* 0x0000000c26037220 */ /* 0x040fe20000400000 */
[----:B------:R-:W-:Y:S01]  /*8e20*/  F2FP.BF16.F32.PACK_AB R106, R9, R8 ;  /* 0x00000008096a723e */ /* 0x000fe200000010ff */
[C---:B------:R-:W-:Y:S01]  /*8e30*/  FFMA R2, R41.reuse, R49, R2 ;  /* 0x0000003129027223 */ /* 0x040fe20000000002 */
[C---:B------:R-:W-:Y:S01]  /*8e40*/  FMUL R10, R38.reuse, R13 ;  /* 0x0000000d260a7220 */ /* 0x040fe20000400000 */
[----:B------:R-:W-:Y:S01]  /*8e50*/  FFMA R3, R41, R48, R3 ;  /* 0x0000003029037223 */ /* 0x000fe20000000003 */
[----:B------:R-:W-:Y:S01]  /*8e60*/  SHF.L.U32 R63, R67, 0x10, RZ ;  /* 0x00000010433f7819 */ /* 0x000fe200000006ff */
[----:B------:R-:W-:Y:S01]  /*8e70*/  FMUL R11, R38, R14 ;  /* 0x0000000e260b7220 */ /* 0x000fe20000400000 */
[----:B------:R-:W-:Y:S01]  /*8e80*/  F2FP.BF16.F32.PACK_AB R107, R2, R0 ;  /* 0x00000000026b723e */ /* 0x000fe200000010ff */
[C---:B------:R-:W-:Y:S01]  /*8e90*/  FFMA R10, R41.reuse, R51, R10 ;  /* 0x00000033290a7223 */ /* 0x040fe2000000000a */
[----:B------:R-:W-:Y:S01]  /*8ea0*/  FMUL R15, R38, R15 ;  /* 0x0000000f260f7220 */ /* 0x000fe20000400000 */
[----:B------:R-:W-:Y:S01]  /*8eb0*/  FFMA R11, R41, R50, R11 ;  /* 0x00000032290b7223 */ /* 0x000fe2000000000b */
[----:B------:R-:W-:Y:S01]  /*8ec0*/  LOP3.LUT R64, R67, 0xffff0000, RZ, 0xc0, !PT ;  /* 0xffff000043407812 */ /* 0x000fe200078ec0ff */
[----:B------:R1:W-:Y:S01]  /*8ed0*/  STSM.16.M88.4 [R97+0x6400], R104 ;  /* 0x0064006861007844 */ /* 0x0003e20000000200 */
[----:B------:R-:W-:Y:S01]  /*8ee0*/  F2FP.BF16.F32.PACK_AB R108, R10, R3 ;  /* 0x000000030a6c723e */ /* 0x000fe200000010ff */
[C---:B------:R-:W-:Y:S01]  /*8ef0*/  FFMA R15, R41.reuse, R52, R15 ;  /* 0x00000034290f7223 */ /* 0x040fe2000000000f */
[C---:B------:R-:W-:Y:S01]  /*8f00*/  FMUL R12, R38.reuse, R16 ;  /* 0x00000010260c7220 */ /* 0x040fe20000400000 */
[C---:B------:R-:W-:Y:S01]  /*8f10*/  FMUL R13, R38.reuse, R17 ;  /* 0x00000011260d7220 */ /* 0x040fe20000400000 */
[----:B------:R-:W-:Y:S01]  /*8f20*/  FMUL R14, R38, R18 ;  /* 0x00000012260e7220 */ /* 0x000fe20000400000 */
[----:B------:R-:W-:Y:S01]  /*8f30*/  SHF.L.U32 R65, R72, 0x10, RZ ;  /* 0x0000001048417819 */ /* 0x000fe200000006ff */
[----:B------:R-:W-:Y:S01]  /*8f40*/  FFMA R12, R41, R53, R12 ;  /* 0x00000035290c7223 */ /* 0x000fe2000000000c */
[----:B------:R-:W-:Y:S01]  /*8f50*/  F2FP.BF16.F32.PACK_AB R109, R15, R11 ;  /* 0x0000000b0f6d723e */ /* 0x000fe200000010ff */
[C---:B------:R-:W-:Y:S01]  /*8f60*/  FFMA R13, R41.reuse, R54, R13 ;  /* 0x00000036290d7223 */ /* 0x040fe2000000000d */
[----:B------:R-:W-:Y:S01]  /*8f70*/  FFMA R14, R41, R55, R14 ;  /* 0x00000037290e7223 */ /* 0x000fe2000000000e */
[----:B------:R-:W-:Y:S01]  /*8f80*/  FMUL R19, R38, R19 ;  /* 0x0000001326137220 */ /* 0x000fe20000400000 */
[----:B------:R-:W-:Y:S01]  /*8f90*/  LOP3.LUT R66, R72, 0xffff0000, RZ, 0xc0, !PT ;  /* 0xffff000048427812 */ /* 0x000fe200078ec0ff */
[C---:B------:R-:W-:Y:S01]  /*8fa0*/  FMUL R16, R38.reuse, R20 ;  /* 0x0000001426107220 */ /* 0x040fe20000400000 */
[----:B------:R-:W-:Y:S01]  /*8fb0*/  F2FP.BF16.F32.PACK_AB R110, R13, R12 ;  /* 0x0000000c0d6e723e */ /* 0x000fe200000010ff */
[C---:B------:R-:W-:Y:S01]  /*8fc0*/  FFMA R19, R41.reuse, R56, R19 ;  /* 0x0000003829137223 */ /* 0x040fe20000000013 */
[C---:B------:R-:W-:Y:S01]  /*8fd0*/  FMUL R17, R38.reuse, R21 ;  /* 0x0000001526117220 */ /* 0x040fe20000400000 */
[----:B------:R-:W-:Y:S01]  /*8fe0*/  FFMA R16, R41, R57, R16 ;  /* 0x0000003929107223 */ /* 0x000fe20000000010 */
[----:B------:R-:W-:Y:S01]  /*8ff0*/  SHF.L.U32 R67, R73, 0x10, RZ ;  /* 0x0000001049437819 */ /* 0x000fe200000006ff */
[C---:B------:R-:W-:Y:S01]  /*9000*/  FMUL R18, R38.reuse, R22 ;  /* 0x0000001626127220 */ /* 0x040fe20000400000 */
[----:B------:R-:W-:Y:S01]  /*9010*/  F2FP.BF16.F32.PACK_AB R111, R19, R14 ;  /* 0x0000000e136f723e */ /* 0x000fe200000010ff */
[C---:B------:R-:W-:Y:S01]  /*9020*/  FFMA R17, R41.reuse, R58, R17 ;  /* 0x0000003a29117223 */ /* 0x040fe20000000011 */
[C---:B------:R-:W-:Y:S01]  /*9030*/  FMUL R23, R38.reuse, R23 ;  /* 0x0000001726177220 */ /* 0x040fe20000400000 */
        /* <DEDUP_REMOVED lines=12> */
[C---:B------:R-:W-:Y:S01]  /*9100*/  FMUL R27, R38.reuse, R27 ;  /* 0x0000001b261b7220 */ /* 0x040fe20000400000 */
[C---:B------:R-:W-:Y:S01]  /*9110*/  FMUL R24, R38.reuse, R28 ;  /* 0x0000001c26187220 */ /* 0x040fe20000400000 */
[C---:B------:R-:W-:Y:S01]  /*9120*/  FMUL R25, R38.reuse, R29 ;  /* 0x0000001d26197220 */ /* 0x040fe20000400000 */
[C---:B------:R-:W-:Y:S01]  /*9130*/  FFMA R22, R41.reuse, R63, R22 ;  /* 0x0000003f29167223 */ /* 0x040fe20000000016 */
[C---:B------:R-:W-:Y:S01]  /*9140*/  FMUL R26, R38.reuse, R30 ;  /* 0x0000001e261a7220 */ /* 0x040fe20000400000 */
[C---:B------:R-:W-:Y:S01]  /*9150*/  FFMA R27, R41.reuse, R64, R27 ;  /* 0x00000040291b7223 */ /* 0x040fe2000000001b */
[----:B------:R-:W-:Y:S01]  /*9160*/  FMUL R31, R38, R31 ;  /* 0x0000001f261f7220 */ /* 0x000fe20000400000 */
[C---:B------:R-:W-:Y:S01]  /*9170*/  FFMA R24, R41.reuse, R65, R24 ;  /* 0x0000004129187223 */ /* 0x040fe20000000018 */
[----:B------:R-:W-:Y:S01]  /*9180*/  LOP3.LUT R70, R74, 0xffff0000, RZ, 0xc0, !PT ;  /* 0xffff00004a467812 */ /* 0x000fe200078ec0ff */
[C---:B------:R-:W-:Y:S01]  /*9190*/  FMUL R28, R38.reuse, R32 ;  /* 0x00000020261c7220 */ /* 0x040fe20000400000 */
[----:B------:R-:W-:Y:S01]  /*91a0*/  FFMA R25, R41, R66, R25 ;  /* 0x0000004229197223 */ /* 0x000fe20000000019 */
[----:B------:R-:W-:Y:S01]  /*91b0*/  SHF.L.U32 R71, R75, 0x10, RZ ;  /* 0x000000104b477819 */ /* 0x000fe200000006ff */
[C---:B------:R-:W-:Y:S01]  /*91c0*/  FMUL R29, R38.reuse, R33 ;  /* 0x00000021261d7220 */ /* 0x040fe20000400000 */
[----:B------:R-:W-:Y:S01]  /*91d0*/  FFMA R26, R41, R67, R26 ;  /* 0x00000043291a7223 */ /* 0x000fe2000000001a */
[----:B------:R-:W-:Y:S01]  /*91e0*/  LOP3.LUT R72, R75, 0xffff0000, RZ, 0xc0, !PT ;  /* 0xffff00004b487812 */ /* 0x000fe200078ec0ff */
        /* <DEDUP_REMOVED lines=24> */
[----:B------:R-:W-:Y:S02]  /*9370*/  UIADD3 UR9, UPT, UPT, UR49, 0xc0, URZ ;  /* 0x000000c031097890 */ /* 0x000fe4000fffe0ff */
[----:B------:R-:W-:Y:S01]  /*9380*/  UIADD3 UR8, UPT, UPT, UR44, 0x6400, URZ ;  /* 0x000064002c087890 */ /* 0x000fe2000fffe0ff */
[----:B------:R-:W-:Y:S01]  /*9390*/  UMOV UR10, UR50 ;  /* 0x00000032000a7c82 */ /* 0x000fe20008000000 */
[----:B------:R-:W-:Y:S01]  /*93a0*/  UMOV UR11, UR36 ;  /* 0x00000024000b7c82 */ /* 0x000fe20008000000 */
[----:B--2---:R-:W-:Y:S04]  /*93b0*/  UIADD3 UR4, UP0, UPT, UR6, 0x680, URZ ;  /* 0x0000068006047890 */ /* 0x004fe8000ff1e0ff */
[----:B------:R-:W-:Y:S09]  /*93c0*/  UIADD3.X UR5, UPT, UPT, URZ, UR7, URZ, UP0, !UPT ;  /* 0x00000007ff057290 */ /* 0x000ff200087fe4ff */
[----:B------:R2:W-:Y:S01]  /*93d0*/  UTMASTG.3D [UR8], [UR4] ;  /* 0x00000008040073b5 */ /* 0x0005e20008010000 */
[----:B------:R0:W-:Y:S01]  /*93e0*/  UTMACMDFLUSH ;  /* 0x00000000000079b7 */ /* 0x0001e20000000000 */
[----:B--2---:R-:W-:Y:S04]  /*93f0*/  DEPBAR.LE SB0, 0x1 ;  /* 0x000080400000791a */ /* 0x004fe80000000000 */
.L_x_131:
[----:B------:R-:W-:Y:S05]  /*9400*/  BSYNC.RECONVERGENT B0 ;  /* 0x0000000000007941 */ /* 0x000fea0003800200 */
.L_x_130:
[----:B------:R-:W-:Y:S01]  /*9410*/  BAR.SYNC.DEFER_BLOCKING 0x1, 0x80 ;  /* 0x0042000000007b1d */ /* 0x000fe20000010000 */
[----:B------:R-:W-:Y:S01]  /*9420*/  UISETP.NE.AND UP0, UPT, UR47, -0x4, UPT ;  /* 0xfffffffc2f00788c */ /* 0x000fe2000bf05270 */
[----:B------:R-:W-:Y:S08]  /*9430*/  IADD3 R0, PT, PT, R36, 0x1, RZ ;  /* 0x0000000124007810 */ /* 0x000ff00007ffe0ff */
[----:B------:R-:W-:Y:S05]  /*9440*/  BRA.U !UP0, `(.L_x_132) ;  /* 0x0000000108247547 */ /* 0x000fea000b800000 */
[----:B------:R-:W-:Y:S01]  /*9450*/  ISETP.NE.AND P0, PT, R95, RZ, PT ;  /* 0x000000ff5f00720c */ /* 0x000fe20003f05270 */
[----:B------:R-:W-:Y:S01]  /*9460*/  IMAD.U32 R2, RZ, RZ, UR46 ;  /* 0x0000002eff027e24 */ /* 0x000fe2000f8e00ff */
[----:B------:R-:W-:Y:S04]  /*9470*/  UIADD3 UR4, UPT, UPT, UR46, 0x1, URZ ;  /* 0x000000012e047890 */ /* 0x000fe8000fffe0ff */
[----:B------:R-:W-:Y:S04]  /*9480*/  UISETP.NE.AND UP0, UPT, UR4, 0x4, UPT ;  /* 0x000000040400788c */ /* 0x000fe8000bf05270 */
[----:B------:R-:W-:Y:S03]  /*9490*/  USEL UR46, UR4, URZ, UP0 ;  /* 0x000000ff042e7287 */ /* 0x000fe60008000000 */
[----:B------:R-:W-:Y:S05]  /*94a0*/  @P0 LEA R2, R2, UR44, 0x3 ;  /* 0x0000002c02020c11 */ /* 0x000fea000f8e18ff */
[----:B------:R-:W-:Y:S05]  /*94b0*/  @P0 VIADD R2, R2, 0x60 ;  /* 0x0000006002020836 */ /* 0x000fea0000000000 */
[----:B------:R-:W-:Y:S04]  /*94c0*/  @P0 PRMT R2, R101, 0x654, R2 ;  /* 0x0000065465020816 */ /* 0x000fe80000000002 */
[----:B------:R2:W-:Y:S03]  /*94d0*/  @P0 SYNCS.ARRIVE.TRANS64.RED.A1T0 RZ, [R2+URZ], RZ ;  /* 0x000000ff02ff09a7 */ /* 0x0005e600081004ff */
.L_x_132:
[----:B------:R-:W-:Y:S01]  /*94e0*/  R2UR UR5, R83 ;  /* 0x00000000530572ca */ /* 0x000fe200000e0000 */
[----:B------:R-:W-:Y:S01]  /*94f0*/  UISETP.NE.AND UP0, UPT, UR61, URZ, UPT ;  /* 0x000000ff3d00728c */ /* 0x000fe2000bf05270 */
[----:B------:R-:W-:Y:S01]  /*9500*/  R2UR UR4, R84 ;  /* 0x00000000540472ca */ /* 0x000fe200000e0000 */
[----:B------:R-:W-:Y:S01]  /*9510*/  UIADD3 UR47, UPT, UPT, UR47, 0x4, URZ ;  /* 0x000000042f2f7890 */ /* 0x000fe2000fffe0ff */
[----:B------:R-:W-:Y:S01]  /*9520*/  ISETP.NE.AND P0, PT, R88, 0x2, PT ;  /* 0x000000025800780c */ /* 0x000fe20003f05270 */
[----:B------:R-:W-:Y:S01]  /*9530*/  UMOV UR36, UR60 ;  /* 0x0000003c00247c82 */ /* 0x000fe20008000000 */
[----:B------:R-:W-:Y:S02]  /*9540*/  ISETP.NE.AND P1, PT, R0, 0x4, PT ;  /* 0x000000040000780c */ /* 0x000fe40003f25270 */
[----:B--2---:R-:W-:Y:S02]  /*9550*/  SEL R2, RZ, 0x1, P0 ;  /* 0x00000001ff027807 */ /* 0x004fe40000000000 */
[----:B------:R-:W-:Y:S02]  /*9560*/  SEL R3, RZ, 0x1, P1 ;  /* 0x00000001ff037807 */ /* 0x000fe40000800000 */
[----:B------:R-:W-:Y:S01]  /*9570*/  LOP3.LUT R89, R89, R2, RZ, 0x3c, !PT ;  /* 0x0000000259597212 */ /* 0x000fe200078e3cff */
[----:B------:R-:W-:Y:S01]  /*9580*/  UIADD3 UR20, UPT, UPT, UR37, UR5, URZ ;  /* 0x0000000525147290 */ /* 0x000fe2000fffe0ff */
[----:B------:R-:W-:Y:S01]  /*9590*/  LOP3.LUT R90, R90, R3, RZ, 0x3c, !PT ;  /* 0x000000035a5a7212 */ /* 0x000fe200078e3cff */
[----:B------:R-:W-:Y:S01]  /*95a0*/  UIADD3 UR16, UPT, UPT, UR38, UR4, URZ ;  /* 0x0000000426107290 */ /* 0x000fe2000fffe0ff */
[----:B------:R-:W-:Y:S02]  /*95b0*/  SEL R88, R88, RZ, P0 ;  /* 0x000000ff58587207 */ /* 0x000fe40000000000 */
[----:B------:R-:W-:Y:S01]  /*95c0*/  SEL R36, R0, RZ, P1 ;  /* 0x000000ff00247207 */ /* 0x000fe20000800000 */
[----:B------:R-:W-:Y:S08]  /*95d0*/  BRA.U UP0, `(.L_x_133) ;  /* 0xffffffbd009c7547 */ /* 0x000ff0000b83ffff */
[----:B------:R-:W-:-:S13]  /*95e0*/  R2UR UR4, R85 ;  /* 0x00000000550472ca */ /* 0x000fda00000e0000 */
[----:B------:R-:W-:-:S09]  /*95f0*/  UISETP.NE.AND UP0, UPT, UR4, URZ, UPT ;  /* 0x000000ff0400728c */ /* 0x000fd2000bf05270 */
[----:B------:R-:W-:Y:S05]  /*9600*/  BRA.U !UP0, `(.L_x_134) ;  /* 0x0000000108487547 */ /* 0x000fea000b800000 */
[----:B------:R-:W2:Y:S02]  /*9610*/  LDCU.64 UR4, c[0x0][0x890] ;  /* 0x00011200ff0477ac */ /* 0x000ea40008000a00 */
[----:B--2---:R-:W-:-:S04]  /*9620*/  UISETP.NE.U32.AND UP0, UPT, UR4, URZ, UPT ;  /* 0x000000ff0400728c */ /* 0x004fc8000bf05070 */
[----:B------:R-:W-:-:S09]  /*9630*/  UISETP.NE.AND.EX UP0, UPT, UR5, URZ, UPT, UP0 ;  /* 0x000000ff0500728c */ /* 0x000fd2000bf05300 */
[----:B------:R-:W-:Y:S05]  /*9640*/  BRA.U UP0, `(.L_x_135) ;  /* 0x00000001000c7547 */ /* 0x000fea000b800000 */
[----:B------:R-:W-:-:S13]  /*9650*/  FSETP.NEU.AND P0, PT, R41, RZ, PT ;  /* 0x000000ff2900720b */ /* 0x000fda0003f0d000 */
[----:B------:R-:W-:Y:S05]  /*9660*/  @!P0 EXIT ;  /* 0x000000000000894d */ /* 0x000fea0003800000 */
[----:B------:R-:W-:Y:S05]  /*9670*/  BRA `(.L_x_134) ;  /* 0x00000000002c7947 */ /* 0x000fea0003800000 */
.L_x_135:
[----:B------:R-:W-:Y:S01]  /*9680*/  ISETP.NE.AND P0, PT, R87, RZ, PT ;  /* 0x000000ff5700720c */ /* 0x000fe20003f05270 */
[----:B------:R-:W-:-:S12]  /*9690*/  BSSY.RECONVERGENT B0, `(.L_x_134) ;  /* 0x0000009000007945 */ /* 0x000fd80003800200 */
[----:B------:R-:W-:Y:S05]  /*96a0*/  @P0 BRA `(.L_x_136) ;  /* 0x0000000000140947 */ /* 0x000fea0003800000 */
[----:B------:R-:W2:Y:S02]  /*96b0*/  LDCU.64 UR4, c[0x0][0x888] ;  /* 0x00011100ff0477ac */ /* 0x000ea40008000a00 */
[----:B--2---:R-:W-:-:S04]  /*96c0*/  ISETP.NE.U32.AND P0, PT, RZ, UR4, PT ;  /* 0x00000004ff007c0c */ /* 0x004fc8000bf05070 */
[----:B------:R-:W-:-:S13]  /*96d0*/  ISETP.NE.AND.EX P0, PT, RZ, UR5, PT, P0 ;  /* 0x00000005ff007c0c */ /* 0x000fda000bf05300 */
[----:B------:R-:W-:Y:S05]  /*96e0*/  @!P0 EXIT ;  /* 0x000000000000894d */ /* 0x000fea0003800000 */
[----:B------:R-:W-:Y:S05]  /*96f0*/  BRA `(.L_x_137) ;  /* 0x0000000000087947 */ /* 0x000fea0003800000 */
.L_x_136:
[----:B------:R-:W-:-:S13]  /*9700*/  FSETP.NEU.AND P0, PT, R41, RZ, PT ;  /* 0x000000ff2900720b */ /* 0x000fda0003f0d000 */
[----:B------:R-:W-:Y:S05]  /*9710*/  @!P0 EXIT ;  /* 0x000000000000894d */ /* 0x000fea0003800000 */
.L_x_137:
[----:B------:R-:W-:Y:S05]  /*9720*/  BSYNC.RECONVERGENT B0 ;  /* 0x0000000000007941 */ /* 0x000fea0003800200 */
.L_x_134:
[----:B------:R-:W2:Y:S01]  /*9730*/  S2UR UR5, SR_CgaCtaId ;  /* 0x00000000000579c3 */ /* 0x000ea20000008800 */
[----:B------:R-:W-:Y:S01]  /*9740*/  ULEA UR4, UR46, UR44, 0x3 ;  /* 0x0000002c2e047291 */ /* 0x000fe2000f8e18ff */
[----:B------:R-:W-:-:S04]  /*9750*/  DEPBAR.LE SB0, 0x0 ;  /* 0x000080000000791a */ /* 0x000fc80000000000 */
[----:B------:R-:W-:-:S04]  /*9760*/  UIADD3 UR4, UPT, UPT, UR4, 0x60, URZ ;  /* 0x0000006004047890 */ /* 0x000fc8000fffe0ff */
[----:B--2---:R-:W-:-:S09]  /*9770*/  UPRMT UR4, UR5, 0x654, UR4 ;  /* 0x0000065405047896 */ /* 0x004fd20008000004 */
[----:B------:R-:W-:Y:S01]  /*9780*/  SYNCS.ARRIVE.TRANS64.RED.A1T0 RZ, [UR4], RZ ;  /* 0x000000ffffff79a7 */ /* 0x000fe20008100404 */
[----:B------:R-:W-:Y:S05]  /*9790*/  EXIT ;  /* 0x000000000000794d */ /* 0x000fea0003800000 */
.L_x_24:
[----:B-1----:R1:W3:Y:S02]  /*97a0*/  SYNCS.PHASECHK.TRANS64.TRYWAIT P0, [R0+URZ+0x100], R3 ;  /* 0x00010003000075a7 */ /* 0x0022e400080011ff */
[----:B---3--:R-:W-:Y:S05]  /*97b0*/  @!P0 NANOSLEEP.SYNCS 0x989680 ;  /* 0x009896800000895d */ /* 0x008fea0003900000 */
[----:B------:R-:W3:Y:S02]  /*97c0*/  @!P0 SYNCS.PHASECHK.TRANS64 P0, [R0+URZ+0x100], R3 ;  /* 0x00010003000085a7 */ /* 0x000ee400080010ff */
[----:B---3--:R-:W-:Y:S05]  /*97d0*/  @!P0 BRA `(.L_x_24) ;  /* 0xfffffffc00f08947 */ /* 0x008fea000383ffff */
[----:B------:R-:W-:Y:S05]  /*97e0*/  BRA `(.L_x_138) ;  /* 0xffffff80009c7947 */ /* 0x000fea000383ffff */
.L_x_27:
[----:B-1----:R-:W-:-:S07]  /*97f0*/  MOV R0, UR33 ;  /* 0x0000002100007c02 */ /* 0x002fce0008000f00 */
.L_x_139:
[----:B-1----:R1:W3:Y:S02]  /*9800*/  SYNCS.PHASECHK.TRANS64.TRYWAIT P0, [R0+URZ+0x20], R3 ;  /* 0x00002003000075a7 */ /* 0x0022e400080011ff */
[----:B---3--:R-:W-:Y:S05]  /*9810*/  @!P0 NANOSLEEP.SYNCS 0x989680 ;  /* 0x009896800000895d */ /* 0x008fea0003900000 */
[----:B------:R-:W3:Y:S02]  /*9820*/  @!P0 SYNCS.PHASECHK.TRANS64 P0, [R0+URZ+0x20], R3 ;  /* 0x00002003000085a7 */ /* 0x000ee400080010ff */
[----:B---3--:R-:W-:Y:S05]  /*9830*/  @!P0 BRA `(.L_x_139) ;  /* 0xfffffffc00f08947 */ /* 0x008fea000383ffff */
[----:B------:R-:W-:Y:S05]  /*9840*/  BRA `(.L_x_26) ;  /* 0xffffff8000e07947 */ /* 0x000fea000383ffff */
.L_x_34:
[----:B-1----:R-:W-:-:S07]  /*9850*/  MOV R0, UR17 ;  /* 0x0000001100007c02 */ /* 0x002fce0008000f00 */
.L_x_140:
[----:B-1----:R1:W3:Y:S02]  /*9860*/  SYNCS.PHASECHK.TRANS64.TRYWAIT P0, [R0+URZ+0x20], R3 ;  /* 0x00002003000075a7 */ /* 0x0022e400080011ff */
[----:B---3--:R-:W-:Y:S05]  /*9870*/  @!P0 NANOSLEEP.SYNCS 0x989680 ;  /* 0x009896800000895d */ /* 0x008fea0003900000 */
[----:B------:R-:W3:Y:S02]  /*9880*/  @!P0 SYNCS.PHASECHK.TRANS64 P0, [R0+URZ+0x20], R3 ;  /* 0x00002003000085a7 */ /* 0x000ee400080010ff */
[----:B---3--:R-:W-:Y:S05]  /*9890*/  @!P0 BRA `(.L_x_140) ;  /* 0xfffffffc00f08947 */ /* 0x008fea000383ffff */
[----:B------:R-:W-:Y:S05]  /*98a0*/  BRA `(.L_x_33) ;  /* 0xffffff8400a87947 */ /* 0x000fea000383ffff */
.L_x_39:
[----:B-1----:R1:W3:Y:S02]  /*98b0*/  SYNCS.PHASECHK.TRANS64.TRYWAIT P0, [R3+URZ+0x90], R0 ;  /* 0x00009000030075a7 */ /* 0x0022e400080011ff */
[----:B---3--:R-:W-:Y:S05]  /*98c0*/  @!P0 NANOSLEEP.SYNCS 0x989680 ;  /* 0x009896800000895d */ /* 0x008fea0003900000 */
[----:B------:R-:W3:Y:S02]  /*98d0*/  @!P0 SYNCS.PHASECHK.TRANS64 P0, [R3+URZ+0x90], R0 ;  /* 0x00009000030085a7 */ /* 0x000ee400080010ff */
[----:B---3--:R-:W-:Y:S05]  /*98e0*/  @!P0 BRA `(.L_x_39) ;  /* 0xfffffffc00f08947 */ /* 0x008fea000383ffff */
[----:B------:R-:W-:Y:S05]  /*98f0*/  BRA `(.L_x_141) ;  /* 0xffffff8800487947 */ /* 0x000fea000383ffff */
.L_x_43:
[----:B-1----:R-:W-:-:S07]  /*9900*/  MOV R0, UR4 ;  /* 0x0000000400007c02 */ /* 0x002fce0008000f00 */
.L_x_142:
[----:B-1----:R1:W3:Y:S02]  /*9910*/  SYNCS.PHASECHK.TRANS64.TRYWAIT P0, [R0+URZ], R3 ;  /* 0x00000003000075a7 */ /* 0x0022e400080011ff */
[----:B---3--:R-:W-:Y:S05]  /*9920*/  @!P0 NANOSLEEP.SYNCS 0x989680 ;  /* 0x009896800000895d */ /* 0x008fea0003900000 */
[----:B------:R-:W3:Y:S02]  /*9930*/  @!P0 SYNCS.PHASECHK.TRANS64 P0, [R0+URZ], R3 ;  /* 0x00000003000085a7 */ /* 0x000ee400080010ff */
[----:B---3--:R-:W-:Y:S05]  /*9940*/  @!P0 BRA `(.L_x_142) ;  /* 0xfffffffc00f08947 */ /* 0x008fea000383ffff */
[----:B------:R-:W-:Y:S05]  /*9950*/  BRA `(.L_x_143) ;  /* 0xffffff8c00f47947 */ /* 0x000fea000383ffff */
.L_x_44:
[----:B------:R-:W-:-:S07]  /*9960*/  MOV R0, UR5 ;  /* 0x0000000500007c02 */ /* 0x000fce0008000f00 */
.L_x_144:
[----:B-1----:R1:W3:Y:S02]  /*9970*/  SYNCS.PHASECHK.TRANS64.TRYWAIT P0, [R0+URZ], R3 ;  /* 0x00000003000075a7 */ /* 0x0022e400080011ff */
[----:B---3--:R-:W-:Y:S05]  /*9980*/  @!P0 NANOSLEEP.SYNCS 0x989680 ;  /* 0x009896800000895d */ /* 0x008fea0003900000 */
[----:B------:R-:W3:Y:S02]  /*9990*/  @!P0 SYNCS.PHASECHK.TRANS64 P0, [R0+URZ], R3 ;  /* 0x00000003000085a7 */ /* 0x000ee400080010ff */
[----:B---3--:R-:W-:Y:S05]  /*99a0*/  @!P0 BRA `(.L_x_144) ;  /* 0xfffffffc00f08947 */ /* 0x008fea000383ffff */
[----:B------:R-:W-:Y:S05]  /*99b0*/  BRA `(.L_x_145) ;  /* 0xffffff9000007947 */ /* 0x000fea000383ffff */
.L_x_45:
[----:B------:R-:W-:-:S07]  /*99c0*/  MOV R0, UR5 ;  /* 0x0000000500007c02 */ /* 0x000fce0008000f00 */
.L_x_146:
[----:B-1----:R1:W3:Y:S02]  /*99d0*/  SYNCS.PHASECHK.TRANS64.TRYWAIT P0, [R0+URZ], R3 ;  /* 0x00000003000075a7 */ /* 0x0022e400080011ff */
[----:B---3--:R-:W-:Y:S05]  /*99e0*/  @!P0 NANOSLEEP.SYNCS 0x989680 ;  /* 0x009896800000895d */ /* 0x008fea0003900000 */
[----:B------:R-:W3:Y:S02]  /*99f0*/  @!P0 SYNCS.PHASECHK.TRANS64 P0, [R0+URZ], R3 ;  /* 0x00000003000085a7 */ /* 0x000ee400080010ff */
[----:B---3--:R-:W-:Y:S05]  /*9a00*/  @!P0 BRA `(.L_x_146) ;  /* 0xfffffffc00f08947 */ /* 0x008fea000383ffff */
[----:B------:R-:W-:Y:S05]  /*9a10*/  BRA `(.L_x_147) ;  /* 0xffffff90000c7947 */ /* 0x000fea000383ffff */
.L_x_48:
[----:B--2---:R2:W3:Y:S02]  /*9a20*/  SYNCS.PHASECHK.TRANS64.TRYWAIT P0, [R2+URZ+0xf0], R5 ;  /* 0x0000f005020075a7 */ /* 0x0044e400080011ff */
[----:B---3--:R-:W-:Y:S05]  /*9a30*/  @!P0 NANOSLEEP.SYNCS 0x989680 ;  /* 0x009896800000895d */ /* 0x008fea0003900000 */
[----:B------:R-:W3:Y:S02]  /*9a40*/  @!P0 SYNCS.PHASECHK.TRANS64 P0, [R2+URZ+0xf0], R5 ;  /* 0x0000f005020085a7 */ /* 0x000ee400080010ff */
[----:B---3--:R-:W-:Y:S05]  /*9a50*/  @!P0 BRA `(.L_x_48) ;  /* 0xfffffffc00f08947 */ /* 0x008fea000383ffff */
[----:B------:R-:W-:Y:S05]  /*9a60*/  BRA `(.L_x_148) ;  /* 0xffffff9000707947 */ /* 0x000fea000383ffff */
.L_x_49:
[----:B------:R-:W-:-:S07]  /*9a70*/  MOV R2, UR4 ;  /* 0x0000000400027c02 */ /* 0x000fce0008000f00 */
.L_x_149:
[----:B--2---:R2:W3:Y:S02]  /*9a80*/  SYNCS.PHASECHK.TRANS64.TRYWAIT P0, [R2+URZ+0xa0], R5 ;  /* 0x0000a005020075a7 */ /* 0x0044e400080011ff */
[----:B---3--:R-:W-:Y:S05]  /*9a90*/  @!P0 NANOSLEEP.SYNCS 0x989680 ;  /* 0x009896800000895d */ /* 0x008fea0003900000 */
[----:B------:R-:W3:Y:S02]  /*9aa0*/  @!P0 SYNCS.PHASECHK.TRANS64 P0, [R2+URZ+0xa0], R5 ;  /* 0x0000a005020085a7 */ /* 0x000ee400080010ff */
[----:B---3--:R-:W-:Y:S05]  /*9ab0*/  @!P0 BRA `(.L_x_149) ;  /* 0xfffffffc00f08947 */ /* 0x008fea000383ffff */
[----:B------:R-:W-:Y:S05]  /*9ac0*/  BRA `(.L_x_150) ;  /* 0xffffff9000807947 */ /* 0x000fea000383ffff */
.L_x_50:
[----:B--2---:R2:W3:Y:S02]  /*9ad0*/  SYNCS.PHASECHK.TRANS64.TRYWAIT P1, [R2+URZ+0x90], R5 ;  /* 0x00009005020075a7 */ /* 0x0044e400080211ff */
[----:B---3--:R-:W-:Y:S05]  /*9ae0*/  @!P1 NANOSLEEP.SYNCS 0x989680 ;  /* 0x009896800000995d */ /* 0x008fea0003900000 */
[----:B------:R-:W3:Y:S02]  /*9af0*/  @!P1 SYNCS.PHASECHK.TRANS64 P1, [R2+URZ+0x90], R5 ;  /* 0x00009005020095a7 */ /* 0x000ee400080210ff */
[----:B---3--:R-:W-:Y:S05]  /*9b00*/  @!P1 BRA `(.L_x_50) ;  /* 0xfffffffc00f09947 */ /* 0x008fea000383ffff */
[----:B------:R-:W-:Y:S05]  /*9b10*/  BRA `(.L_x_151) ;  /* 0xffffff9000b07947 */ /* 0x000fea000383ffff */
.L_x_53:
[----:B------:R-:W-:-:S07]  /*9b20*/  MOV R0, UR4 ;  /* 0x0000000400007c02 */ /* 0x000fce0008000f00 */
.L_x_152:
[----:B--2---:R2:W3:Y:S02]  /*9b30*/  SYNCS.PHASECHK.TRANS64.TRYWAIT P0, [R0+URZ+0xa0], R3 ;  /* 0x0000a003000075a7 */ /* 0x0044e400080011ff */
[----:B---3--:R-:W-:Y:S05]  /*9b40*/  @!P0 NANOSLEEP.SYNCS 0x989680 ;  /* 0x009896800000895d */ /* 0x008fea0003900000 */
[----:B------:R-:W3:Y:S02]  /*9b50*/  @!P0 SYNCS.PHASECHK.TRANS64 P0, [R0+URZ+0xa0], R3 ;  /* 0x0000a003000085a7 */ /* 0x000ee400080010ff */
[----:B---3--:R-:W-:Y:S05]  /*9b60*/  @!P0 BRA `(.L_x_152) ;  /* 0xfffffffc00f08947 */ /* 0x008fea000383ffff */
[----:B------:R-:W-:Y:S05]  /*9b70*/  BRA `(.L_x_52) ;  /* 0xffffff9400047947 */ /* 0x000fea000383ffff */
.L_x_60:
[----:B-1----:R1:W2:Y:S02]  /*9b80*/  SYNCS.PHASECHK.TRANS64.TRYWAIT P1, [R0+URZ+0x90], R5 ;  /* 0x00009005000075a7 */ /* 0x0022a400080211ff */
[----:B--2---:R-:W-:Y:S05]  /*9b90*/  @!P1 NANOSLEEP.SYNCS 0x989680 ;  /* 0x009896800000995d */ /* 0x004fea0003900000 */
[----:B------:R-:W2:Y:S02]  /*9ba0*/  @!P1 SYNCS.PHASECHK.TRANS64 P1, [R0+URZ+0x90], R5 ;  /* 0x00009005000095a7 */ /* 0x000ea400080210ff */
[----:B--2---:R-:W-:Y:S05]  /*9bb0*/  @!P1 BRA `(.L_x_60) ;  /* 0xfffffffc00f09947 */ /* 0x004fea000383ffff */
[----:B------:R-:W-:Y:S05]  /*9bc0*/  BRA `(.L_x_153) ;  /* 0xffffff98007c7947 */ /* 0x000fea000383ffff */
.L_x_61:
[----:B------:R-:W-:-:S07]  /*9bd0*/  MOV R3, UR31 ;  /* 0x0000001f00037c02 */ /* 0x000fce0008000f00 */
.L_x_154:
[----:B-1----:R1:W2:Y:S02]  /*9be0*/  SYNCS.PHASECHK.TRANS64.TRYWAIT P0, [R3+URZ+0xd0], R0 ;  /* 0x0000d000030075a7 */ /* 0x0022a400080011ff */
[----:B--2---:R-:W-:Y:S05]  /*9bf0*/  @!P0 NANOSLEEP.SYNCS 0x989680 ;  /* 0x009896800000895d */ /* 0x004fea0003900000 */
[----:B------:R-:W2:Y:S02]  /*9c00*/  @!P0 SYNCS.PHASECHK.TRANS64 P0, [R3+URZ+0xd0], R0 ;  /* 0x0000d000030085a7 */ /* 0x000ea400080010ff */
[----:B--2---:R-:W-:Y:S05]  /*9c10*/  @!P0 BRA `(.L_x_154) ;  /* 0xfffffffc00f08947 */ /* 0x004fea000383ffff */
[----:B------:R-:W-:Y:S05]  /*9c20*/  BRA `(.L_x_155) ;  /* 0xffffff9800cc7947 */ /* 0x000fea000383ffff */
.L_x_64:
[----:B------:R-:W-:Y:S07]  /*9c30*/  MOV R0, UR5 ;  /* 0x0000000500007c02 */ /* 0x000fee0008000f00 */
.L_x_156:
[----:B-1----:R1:W2:Y:S02]  /*9c40*/  SYNCS.PHASECHK.TRANS64.TRYWAIT P0, [R0+URZ], R3 ;  /* 0x00000003000075a7 */ /* 0x0022a400080011ff */
[----:B--2---:R-:W-:Y:S05]  /*9c50*/  @!P0 NANOSLEEP.SYNCS 0x989680 ;  /* 0x009896800000895d */ /* 0x004fea0003900000 */
[----:B------:R-:W2:Y:S02]  /*9c60*/  @!P0 SYNCS.PHASECHK.TRANS64 P0, [R0+URZ], R3 ;  /* 0x00000003000085a7 */ /* 0x000ea400080010ff */
[----:B--2---:R-:W-:Y:S05]  /*9c70*/  @!P0 BRA `(.L_x_156) ;  /* 0xfffffffc00f08947 */ /* 0x004fea000383ffff */
[----:B------:R-:W-:Y:S05]  /*9c80*/  BRA `(.L_x_63) ;  /* 0xffffff9800e87947 */ /* 0x000fea000383ffff */
.L_x_67:
[----:B------:R-:W-:-:S07]  /*9c90*/  MOV R0, UR4 ;  /* 0x0000000400007c02 */ /* 0x000fce0008000f00 */
.L_x_157:
[----:B--2---:R2:W4:Y:S02]  /*9ca0*/  SYNCS.PHASECHK.TRANS64.TRYWAIT P0, [R0+URZ], R3 ;  /* 0x00000003000075a7 */ /* 0x00452400080011ff */
[----:B----4-:R-:W-:Y:S05]  /*9cb0*/  @!P0 NANOSLEEP.SYNCS 0x989680 ;  /* 0x009896800000895d */ /* 0x010fea0003900000 */
[----:B------:R-:W4:Y:S02]  /*9cc0*/  @!P0 SYNCS.PHASECHK.TRANS64 P0, [R0+URZ], R3 ;  /* 0x00000003000085a7 */ /* 0x000f2400080010ff */
[----:B----4-:R-:W-:Y:S05]  /*9cd0*/  @!P0 BRA `(.L_x_157) ;  /* 0xfffffffc00f08947 */ /* 0x010fea000383ffff */
[----:B------:R-:W-:Y:S05]  /*9ce0*/  BRA `(.L_x_158) ;  /* 0xffffff9c00c47947 */ /* 0x000fea000383ffff */
.L_x_68:
[----:B------:R-:W-:-:S07]  /*9cf0*/  MOV R0, UR5 ;  /* 0x0000000500007c02 */ /* 0x000fce0008000f00 */
.L_x_159:
[----:B-1----:R1:W2:Y:S02]  /*9d00*/  SYNCS.PHASECHK.TRANS64.TRYWAIT P0, [R0+URZ], R3 ;  /* 0x00000003000075a7 */ /* 0x0022a400080011ff */
[----:B--2---:R-:W-:Y:S05]  /*9d10*/  @!P0 NANOSLEEP.SYNCS 0x989680 ;  /* 0x009896800000895d */ /* 0x004fea0003900000 */
[----:B------:R-:W2:Y:S02]  /*9d20*/  @!P0 SYNCS.PHASECHK.TRANS64 P0, [R0+URZ], R3 ;  /* 0x00000003000085a7 */ /* 0x000ea400080010ff */
[----:B--2---:R-:W-:Y:S05]  /*9d30*/  @!P0 BRA `(.L_x_159) ;  /* 0xfffffffc00f08947 */ /* 0x004fea000383ffff */
[----:B------:R-:W-:Y:S05]  /*9d40*/  BRA `(.L_x_160) ;  /* 0xffffff9c00d07947 */ /* 0x000fea000383ffff */
.L_x_69:
[----:B------:R-:W-:-:S07]  /*9d50*/  MOV R0, UR5 ;  /* 0x0000000500007c02 */ /* 0x000fce0008000f00 */
.L_x_161:
[----:B-1----:R1:W2:Y:S02]  /*9d60*/  SYNCS.PHASECHK.TRANS64.TRYWAIT P0, [R0+URZ], R3 ;  /* 0x00000003000075a7 */ /* 0x0022a400080011ff */
[----:B--2---:R-:W-:Y:S05]  /*9d70*/  @!P0 NANOSLEEP.SYNCS 0x989680 ;  /* 0x009896800000895d */ /* 0x004fea0003900000 */
[----:B------:R-:W2:Y:S02]  /*9d80*/  @!P0 SYNCS.PHASECHK.TRANS64 P0, [R0+URZ], R3 ;  /* 0x00000003000085a7 */ /* 0x000ea400080010ff */
[----:B--2---:R-:W-:Y:S05]  /*9d90*/  @!P0 BRA `(.L_x_161) ;  /* 0xfffffffc00f08947 */ /* 0x004fea000383ffff */
[----:B------:R-:W-:Y:S05]  /*9da0*/  BRA `(.L_x_162) ;  /* 0xffffff9c00dc7947 */ /* 0x000fea000383ffff */
.L_x_70:
[----:B------:R-:W-:-:S07]  /*9db0*/  MOV R0, UR4 ;  /* 0x0000000400007c02 */ /* 0x000fce0008000f00 */
.L_x_163:
[----:B-1----:R1:W2:Y:S02]  /*9dc0*/  SYNCS.PHASECHK.TRANS64.TRYWAIT P0, [R0+URZ], R3 ;  /* 0x00000003000075a7 */ /* 0x0022a400080011ff */
[----:B--2---:R-:W-:Y:S05]  /*9dd0*/  @!P0 NANOSLEEP.SYNCS 0x989680 ;  /* 0x009896800000895d */ /* 0x004fea0003900000 */
[----:B------:R-:W2:Y:S02]  /*9de0*/  @!P0 SYNCS.PHASECHK.TRANS64 P0, [R0+URZ], R3 ;  /* 0x00000003000085a7 */ /* 0x000ea400080010ff */
[----:B--2---:R-:W-:Y:S05]  /*9df0*/  @!P0 BRA `(.L_x_163) ;  /* 0xfffffffc00f08947 */ /* 0x004fea000383ffff */
[----:B------:R-:W-:Y:S05]  /*9e00*/  BRA `(.L_x_164) ;  /* 0xffffff9c00e87947 */ /* 0x000fea000383ffff */
.L_x_75:
[----:B--2---:R2:W3:Y:S02]  /*9e10*/  SYNCS.PHASECHK.TRANS64.TRYWAIT P0, [R12+URZ+0x90], R9 ;  /* 0x000090090c0075a7 */ /* 0x0044e400080011ff */
[----:B---3--:R-:W-:Y:S05]  /*9e20*/  @!P0 NANOSLEEP.SYNCS 0x989680 ;  /* 0x009896800000895d */ /* 0x008fea0003900000 */
[----:B------:R-:W3:Y:S02]  /*9e30*/  @!P0 SYNCS.PHASECHK.TRANS64 P0, [R12+URZ+0x90], R9 ;  /* 0x000090090c0085a7 */ /* 0x000ee400080010ff */
[----:B---3--:R-:W-:Y:S05]  /*9e40*/  @!P0 BRA `(.L_x_75) ;  /* 0xfffffffc00f08947 */ /* 0x008fea000383ffff */
[----:B------:R-:W-:Y:S05]  /*9e50*/  BRA `(.L_x_165) ;  /* 0xffffffa400187947 */ /* 0x000fea000383ffff */
.L_x_78:
[----:B------:R-:W-:Y:S07]  /*9e60*/  MOV R0, UR21 ;  /* 0x0000001500007c02 */ /* 0x000fee0008000f00 */
.L_x_166:
[----:B--2---:R2:W3:Y:S02]  /*9e70*/  SYNCS.PHASECHK.TRANS64.TRYWAIT P2, [R0+URZ+0x88], R11 ;  /* 0x0000880b000075a7 */ /* 0x0044e400080411ff */
[----:B---3--:R-:W-:Y:S05]  /*9e80*/  @!P2 NANOSLEEP.SYNCS 0x989680 ;  /* 0x009896800000a95d */ /* 0x008fea0003900000 */
[----:B------:R-:W3:Y:S02]  /*9e90*/  @!P2 SYNCS.PHASECHK.TRANS64 P2, [R0+URZ+0x88], R11 ;  /* 0x0000880b0000a5a7 */ /* 0x000ee400080410ff */
[----:B---3--:R-:W-:Y:S05]  /*9ea0*/  @!P2 BRA `(.L_x_166) ;  /* 0xfffffffc00f0a947 */ /* 0x008fea000383ffff */
[----:B------:R-:W-:Y:S05]  /*9eb0*/  BRA `(.L_x_77) ;  /* 0xffffffa800807947 */ /* 0x000fea000383ffff */
.L_x_81:
[----:B--2---:R-:W-:Y:S07]  /*9ec0*/  MOV R0, UR21 ;  /* 0x0000001500007c02 */ /* 0x004fee0008000f00 */
.L_x_167:
[----:B--2---:R2:W3:Y:S02]  /*9ed0*/  SYNCS.PHASECHK.TRANS64.TRYWAIT P0, [R0+URZ+0x60], R9 ;  /* 0x00006009000075a7 */ /* 0x0044e400080011ff */
[----:B---3--:R-:W-:Y:S05]  /*9ee0*/  @!P0 NANOSLEEP.SYNCS 0x989680 ;  /* 0x009896800000895d */ /* 0x008fea0003900000 */
[----:B------:R-:W3:Y:S02]  /*9ef0*/  @!P0 SYNCS.PHASECHK.TRANS64 P0, [R0+URZ+0x60], R9 ;  /* 0x00006009000085a7 */ /* 0x000ee400080010ff */
[----:B---3--:R-:W-:Y:S05]  /*9f00*/  @!P0 BRA `(.L_x_167) ;  /* 0xfffffffc00f08947 */ /* 0x008fea000383ffff */
[----:B------:R-:W-:Y:S05]  /*9f10*/  BRA `(.L_x_168) ;  /* 0xffffffa800dc7947 */ /* 0x000fea000383ffff */
.L_x_82:
[----:B------:R-:W-:Y:S07]  /*9f20*/  MOV R0, UR21 ;  /* 0x0000001500007c02 */ /* 0x000fee0008000f00 */
.L_x_169:
[----:B--2---:R2:W3:Y:S02]  /*9f30*/  SYNCS.PHASECHK.TRANS64.TRYWAIT P0, [R0+URZ+0x68], R9 ;  /* 0x00006809000075a7 */ /* 0x0044e400080011ff */
[----:B---3--:R-:W-:Y:S05]  /*9f40*/  @!P0 NANOSLEEP.SYNCS 0x989680 ;  /* 0x009896800000895d */ /* 0x008fea0003900000 */
[----:B------:R-:W3:Y:S02]  /*9f50*/  @!P0 SYNCS.PHASECHK.TRANS64 P0, [R0+URZ+0x68], R9 ;  /* 0x00006809000085a7 */ /* 0x000ee400080010ff */
[----:B---3--:R-:W-:Y:S05]  /*9f60*/  @!P0 BRA `(.L_x_169) ;  /* 0xfffffffc00f08947 */ /* 0x008fea000383ffff */
[----:B------:R-:W-:Y:S05]  /*9f70*/  BRA `(.L_x_170) ;  /* 0xffffffac00147947 */ /* 0x000fea000383ffff */
.L_x_83:
[----:B------:R-:W-:Y:S07]  /*9f80*/  MOV R0, UR21 ;  /* 0x0000001500007c02 */ /* 0x000fee0008000f00 */
.L_x_171:
[----:B--2---:R2:W3:Y:S02]  /*9f90*/  SYNCS.PHASECHK.TRANS64.TRYWAIT P0, [R0+URZ+0x70], R9 ;  /* 0x00007009000075a7 */ /* 0x0044e400080011ff */
[----:B---3--:R-:W-:Y:S05]  /*9fa0*/  @!P0 NANOSLEEP.SYNCS 0x989680 ;  /* 0x009896800000895d */ /* 0x008fea0003900000 */
[----:B------:R-:W3:Y:S02]  /*9fb0*/  @!P0 SYNCS.PHASECHK.TRANS64 P0, [R0+URZ+0x70], R9 ;  /* 0x00007009000085a7 */ /* 0x000ee400080010ff */
[----:B---3--:R-:W-:Y:S05]  /*9fc0*/  @!P0 BRA `(.L_x_171) ;  /* 0xfffffffc00f08947 */ /* 0x008fea000383ffff */
[----:B------:R-:W-:Y:S05]  /*9fd0*/  BRA `(.L_x_172) ;  /* 0xffffffac00587947 */ /* 0x000fea000383ffff */
.L_x_84:
[----:B------:R-:W-:Y:S07]  /*9fe0*/  MOV R0, UR21 ;  /* 0x0000001500007c02 */ /* 0x000fee0008000f00 */
.L_x_173:
[----:B--2---:R2:W3:Y:S02]  /*9ff0*/  SYNCS.PHASECHK.TRANS64.TRYWAIT P0, [R0+URZ+0x78], R9 ;  /* 0x00007809000075a7 */ /* 0x0044e400080011ff */
[----:B---3--:R-:W-:Y:S05]  /*a000*/  @!P0 NANOSLEEP.SYNCS 0x989680 ;  /* 0x009896800000895d */ /* 0x008fea0003900000 */
[----:B------:R-:W3:Y:S02]  /*a010*/  @!P0 SYNCS.PHASECHK.TRANS64 P0, [R0+URZ+0x78], R9 ;  /* 0x00007809000085a7 */ /* 0x000ee400080010ff */
[----:B---3--:R-:W-:Y:S05]  /*a020*/  @!P0 BRA `(.L_x_173) ;  /* 0xfffffffc00f08947 */ /* 0x008fea000383ffff */
[----:B------:R-:W-:Y:S05]  /*a030*/  BRA `(.L_x_174) ;  /* 0xffffffac00987947 */ /* 0x000fea000383ffff */
.L_x_86:
[----:B------:R-:W-:-:S07]  /*a040*/  MOV R0, UR21 ;  /* 0x0000001500007c02 */ /* 0x000fce0008000f00 */
.L_x_175:
[----:B---3--:R3:W4:Y:S02]  /*a050*/  SYNCS.PHASECHK.TRANS64.TRYWAIT P0, [R0+URZ+0x60], R3 ;  /* 0x00006003000075a7 */ /* 0x00872400080011ff */
[----:B----4-:R-:W-:Y:S05]  /*a060*/  @!P0 NANOSLEEP.SYNCS 0x989680 ;  /* 0x009896800000895d */ /* 0x010fea0003900000 */
[----:B------:R-:W4:Y:S02]  /*a070*/  @!P0 SYNCS.PHASECHK.TRANS64 P0, [R0+URZ+0x60], R3 ;  /* 0x00006003000085a7 */ /* 0x000f2400080010ff */
[----:B----4-:R-:W-:Y:S05]  /*a080*/  @!P0 BRA `(.L_x_175) ;  /* 0xfffffffc00f08947 */ /* 0x010fea000383ffff */
[----:B------:R-:W-:Y:S05]  /*a090*/  BRA `(.L_x_176) ;  /* 0xffffffb000107947 */ /* 0x000fea000383ffff */
.L_x_87:
[----:B---3--:R-:W-:-:S07]  /*a0a0*/  MOV R0, UR21 ;  /* 0x0000001500007c02 */ /* 0x008fce0008000f00 */
.L_x_177:
[----:B---3--:R3:W4:Y:S02]  /*a0b0*/  SYNCS.PHASECHK.TRANS64.TRYWAIT P0, [R0+URZ+0x68], R3 ;  /* 0x00006803000075a7 */ /* 0x00872400080011ff */
[----:B----4-:R-:W-:Y:S05]  /*a0c0*/  @!P0 NANOSLEEP.SYNCS 0x989680 ;  /* 0x009896800000895d */ /* 0x010fea0003900000 */
[----:B------:R-:W4:Y:S02]  /*a0d0*/  @!P0 SYNCS.PHASECHK.TRANS64 P0, [R0+URZ+0x68], R3 ;  /* 0x00006803000085a7 */ /* 0x000f2400080010ff */
[----:B----4-:R-:W-:Y:S05]  /*a0e0*/  @!P0 BRA `(.L_x_177) ;  /* 0xfffffffc00f08947 */ /* 0x010fea000383ffff */
[----:B------:R-:W-:Y:S05]  /*a0f0*/  BRA `(.L_x_178) ;  /* 0xffffffb000007947 */ /* 0x000fea000383ffff */
.L_x_88:
[----:B---3--:R-:W-:-:S07]  /*a100*/  MOV R0, UR21 ;  /* 0x0000001500007c02 */ /* 0x008fce0008000f00 */
.L_x_179:
[----:B---3--:R3:W4:Y:S02]  /*a110*/  SYNCS.PHASECHK.TRANS64.TRYWAIT P0, [R0+URZ+0x70], R3 ;  /* 0x00007003000075a7 */ /* 0x00872400080011ff */
[----:B----4-:R-:W-:Y:S05]  /*a120*/  @!P0 NANOSLEEP.SYNCS 0x989680 ;  /* 0x009896800000895d */ /* 0x010fea0003900000 */
[----:B------:R-:W4:Y:S02]  /*a130*/  @!P0 SYNCS.PHASECHK.TRANS64 P0, [R0+URZ+0x70], R3 ;  /* 0x00007003000085a7 */ /* 0x000f2400080010ff */
[----:B----4-:R-:W-:Y:S05]  /*a140*/  @!P0 BRA `(.L_x_179) ;  /* 0xfffffffc00f08947 */ /* 0x010fea000383ffff */
[----:B------:R-:W-:Y:S05]  /*a150*/  BRA `(.L_x_180) ;  /* 0xffffffac00f07947 */ /* 0x000fea000383ffff */
.L_x_90:
[----:B-1----:R1:W2:Y:S02]  /*a160*/  SYNCS.PHASECHK.TRANS64.TRYWAIT P0, [R3+URZ+0x90], R0 ;  /* 0x00009000030075a7 */ /* 0x0022a400080011ff */
[----:B--2---:R-:W-:Y:S05]  /*a170*/  @!P0 NANOSLEEP.SYNCS 0x989680 ;  /* 0x009896800000895d */ /* 0x004fea0003900000 */
[----:B------:R-:W2:Y:S02]  /*a180*/  @!P0 SYNCS.PHASECHK.TRANS64 P0, [R3+URZ+0x90], R0 ;  /* 0x00009000030085a7 */ /* 0x000ea400080010ff */
[----:B--2---:R-:W-:Y:S05]  /*a190*/  @!P0 BRA `(.L_x_90) ;  /* 0xfffffffc00f08947 */ /* 0x004fea000383ffff */
[----:B------:R-:W-:Y:S05]  /*a1a0*/  BRA `(.L_x_181) ;  /* 0xffffffb000bc7947 */ /* 0x000fea000383ffff */
.L_x_101:
[----:B-1----:R-:W-:Y:S04]  /*a1b0*/  MOV R0, UR44 ;  /* 0x0000002c00007c02 */ /* 0x002fe80008000f00 */
[----:B------:R1:W2:Y:S03]  /*a1c0*/  SYNCS.PHASECHK.TRANS64.TRYWAIT P1, [R0+URZ+0x40], R5 ;  /* 0x00004005000075a7 */ /* 0x0002a600080211ff */
[----:B--2---:R-:W-:Y:S05]  /*a1d0*/  @!P1 NANOSLEEP.SYNCS 0x989680 ;  /* 0x009896800000995d */ /* 0x004fea0003900000 */
[----:B------:R-:W2:Y:S02]  /*a1e0*/  @!P1 SYNCS.PHASECHK.TRANS64 P1, [R0+URZ+0x40], R5 ;  /* 0x00004005000095a7 */ /* 0x000ea400080210ff */
[----:B--2---:R-:W-:Y:S05]  /*a1f0*/  @!P1 BRA `(.L_x_101) ;  /* 0xfffffffc00ec9947 */ /* 0x004fea000383ffff */
[----:B------:R-:W-:Y:S05]  /*a200*/  BRA `(.L_x_100) ;  /* 0xffffffc000507947 */ /* 0x000fea000383ffff */
.L_x_103:
[----:B-1----:R1:W4:Y:S02]  /*a210*/  SYNCS.PHASECHK.TRANS64.TRYWAIT P0, [R98+URZ+0xb0], R3 ;  /* 0x0000b003620075a7 */ /* 0x00232400080011ff */
[----:B----4-:R-:W-:Y:S05]  /*a220*/  @!P0 NANOSLEEP.SYNCS 0x989680 ;  /* 0x009896800000895d */ /* 0x010fea0003900000 */
[----:B------:R-:W4:Y:S02]  /*a230*/  @!P0 SYNCS.PHASECHK.TRANS64 P0, [R98+URZ+0xb0], R3 ;  /* 0x0000b003620085a7 */ /* 0x000f2400080010ff */
[----:B----4-:R-:W-:Y:S05]  /*a240*/  @!P0 BRA `(.L_x_103) ;  /* 0xfffffffc00f08947 */ /* 0x010fea000383ffff */
[----:B------:R-:W-:Y:S05]  /*a250*/  BRA `(.L_x_102) ;  /* 0xffffffc0007c7947 */ /* 0x000fea000383ffff */
.L_x_112:
[----:B--2---:R2:W3:Y:S02]  /*a260*/  SYNCS.PHASECHK.TRANS64.TRYWAIT P0, [R3+URZ+0x40], R0 ;  /* 0x00004000030075a7 */ /* 0x0044e400080011ff */
[----:B---3--:R-:W-:Y:S05]  /*a270*/  @!P0 NANOSLEEP.SYNCS 0x989680 ;  /* 0x009896800000895d */ /* 0x008fea0003900000 */
[----:B------:R-:W3:Y:S02]  /*a280*/  @!P0 SYNCS.PHASECHK.TRANS64 P0, [R3+URZ+0x40], R0 ;  /* 0x00004000030085a7 */ /* 0x000ee400080010ff */
[----:B---3--:R-:W-:Y:S05]  /*a290*/  @!P0 BRA `(.L_x_112) ;  /* 0xfffffffc00f08947 */ /* 0x008fea000383ffff */
[----:B------:R-:W-:Y:S05]  /*a2a0*/  BRA `(.L_x_111) ;  /* 0xffffffcc00607947 */ /* 0x000fea000383ffff */
.L_x_120:
[----:B-1----:R1:W3:Y:S02]  /*a2b0*/  SYNCS.PHASECHK.TRANS64.TRYWAIT P0, [R63+URZ+0x40], R4 ;  /* 0x000040043f0075a7 */ /* 0x0022e400080011ff */
[----:B---3--:R-:W-:Y:S05]  /*a2c0*/  @!P0 NANOSLEEP.SYNCS 0x989680 ;  /* 0x009896800000895d */ /* 0x008fea0003900000 */
[----:B------:R-:W3:Y:S02]  /*a2d0*/  @!P0 SYNCS.PHASECHK.TRANS64 P0, [R63+URZ+0x40], R4 ;  /* 0x000040043f0085a7 */ /* 0x000ee400080010ff */
[----:B---3--:R-:W-:Y:S05]  /*a2e0*/  @!P0 BRA `(.L_x_120) ;  /* 0xfffffffc00f08947 */ /* 0x008fea000383ffff */
[----:B------:R-:W-:Y:S05]  /*a2f0*/  BRA `(.L_x_119) ;  /* 0xffffffd800687947 */ /* 0x000fea000383ffff */
.L_x_128:
[----:B-1----:R1:W3:Y:S02]  /*a300*/  SYNCS.PHASECHK.TRANS64.TRYWAIT P0, [R108+URZ+0x40], R3 ;  /* 0x000040036c0075a7 */ /* 0x0022e400080011ff */
[----:B---3--:R-:W-:Y:S05]  /*a310*/  @!P0 NANOSLEEP.SYNCS 0x989680 ;  /* 0x009896800000895d */ /* 0x008fea0003900000 */
[----:B------:R-:W3:Y:S02]  /*a320*/  @!P0 SYNCS.PHASECHK.TRANS64 P0, [R108+URZ+0x40], R3 ;  /* 0x000040036c0085a7 */ /* 0x000ee400080010ff */
[----:B---3--:R-:W-:Y:S05]  /*a330*/  @!P0 BRA `(.L_x_128) ;  /* 0xfffffffc00f08947 */ /* 0x008fea000383ffff */
[----:B------:R-:W-:Y:S05]  /*a340*/  BRA `(.L_x_127) ;  /* 0xffffffe4006c7947 */ /* 0x000fea000383ffff */
        .weak           $__internal_0_$__cuda_sm10x_tcgen05_guardrail_trap_col_being_dealloced_not_returned_by_alloc
        .type           $__internal_0_$__cuda_sm10x_tcgen05_guardrail_trap_col_being_dealloced_not_returned_by_alloc,@function
        .size           $__internal_0_$__cuda_sm10x_tcgen05_guardrail_trap_col_being_dealloced_not_returned_by_alloc,($__internal_1_$__cuda_sm10x_tcgen05_guardrail_trap_phase_invalid_during_alloc - $__internal_0_$__cuda_sm10x_tcgen05_guardrail_trap_col_being_dealloced_not_returned_by_alloc)
$__internal_0_$__cuda_sm10x_tcgen05_guardrail_trap_col_being_dealloced_not_returned_by_alloc:
[----:B------:R-:W-:Y:S05]  /*a350*/  BPT.TRAP 0x1 ;  /* 0x000000040000795c */ /* 0x000fea0000300000 */
[----:B------:R-:W-:-:S04]  /*a360*/  HFMA2 R3, -RZ, RZ, 0, 0 ;  /* 0x00000000ff037431 */ /* 0x000fc800000001ff */
[----:B------:R-:W-:Y:S05]  /*a370*/  RET.REL.NODEC R2 `(_ZN7cutlass13device_kernelINS_4gemm6kernel13GemmUniversalIN4cute5tupleIJiiiiEEENS1_10collective13CollectiveMmaINS1_35MainloopSm100TmaUmmaWarpSpecializedILi4ELi2ELi4ENS5_IJNS4_1CILi2EEESB_NSA_ILi1EEEEEEEENS5_IJNSA_ILi64EEENSA_ILi256EEESF_EEENS_10bfloat16_tENS5_IJlSC_lEEESI_SJ_NS4_8TiledMMAINS4_8MMA_AtomIJNS4_20SM100_MMA_F16BF16_SSISI_SI_fLi64ELi256ELNS4_4UMMA5MajorE0ELSO_0ELNSN_7ScaleInE0ELSP_0EEEEEENS4_6LayoutINS5_IJSC_SC_SC_EEENS5_IJNSA_ILi0EEESU_SU_EEEEENS5_IJNS4_10UnderscoreESX_SX_EEEEENS4_23SM90_TMA_LOAD_MULTICASTENS4_14ComposedLayoutINS4_7SwizzleILi3ELi4ELi3EEENS4_18smem_ptr_flag_bitsILi16EEENSS_INS5_IJNSA_ILi8EEESF_EEENS5_IJSF_SC_EEEEEEEvNS4_8identityES10_S1A_vS1B_EENS_8epilogue10collective18CollectiveEpilogueINS1D_23Sm100TmaWarpSpecializedILi4ELi2ELi32ELb1ELb0EEEJSH_NS5_IJNSS_ISF_SC_EES1I_EEESI_SJ_SI_SJ_NS1D_6fusion15FusionCallbacksIS1H_NS1K_17LinearCombinationISI_fSI_fLNS_15FloatRoundStyleE2EEESH_S1J_JEEENS4_5SM1004TMEM4LOAD26SM100_TMEM_LOAD_16dp256b8xENS4_13SM90_TMA_LOADES1A_NS4_17SM75_U32x4_LDSM_NENS4_14SM90_TMA_STOREES1A_NS4_17SM90_U32x4_STSM_NENS4_39AutoVectorizingCopyWithAssumedAlignmentILi128EEEEEEvvEEEEvNT_6ParamsE) ;  /* 0xffffff5c02207950 */ /* 0x000fea0003c3ffff */
        .weak           $__internal_1_$__cuda_sm10x_tcgen05_guardrail_trap_phase_invalid_during_alloc
        .type           $__internal_1_$__cuda_sm10x_tcgen05_guardrail_trap_phase_invalid_during_alloc,@function
        .size           $__internal_1_$__cuda_sm10x_tcgen05_guardrail_trap_phase_invalid_during_alloc,($__internal_2_$__cuda_sm10x_tcgen05_guardrail_trap_unallocated_columns_being_dealloced - $__internal_1_$__cuda_sm10x_tcgen05_guardrail_trap_phase_invalid_during_alloc)
$__internal_1_$__cuda_sm10x_tcgen05_guardrail_trap_phase_invalid_during_alloc:
[----:B------:R-:W-:Y:S05]  /*a380*/  BPT.TRAP 0x1 ;  /* 0x000000040000795c */ /* 0x000fea0000300000 */
[----:B------:R-:W-:-:S04]  /*a390*/  MOV R5, 0x0 ;  /* 0x0000000000057802 */ /* 0x000fc80000000f00 */
[----:B------:R-:W-:Y:S05]  /*a3a0*/  RET.REL.NODEC R4 `(_ZN7cutlass13device_kernelINS_4gemm6kernel13GemmUniversalIN4cute5tupleIJiiiiEEENS1_10collective13CollectiveMmaINS1_35MainloopSm100TmaUmmaWarpSpecializedILi4ELi2ELi4ENS5_IJNS4_1CILi2EEESB_NSA_ILi1EEEEEEEENS5_IJNSA_ILi64EEENSA_ILi256EEESF_EEENS_10bfloat16_tENS5_IJlSC_lEEESI_SJ_NS4_8TiledMMAINS4_8MMA_AtomIJNS4_20SM100_MMA_F16BF16_SSISI_SI_fLi64ELi256ELNS4_4UMMA5MajorE0ELSO_0ELNSN_7ScaleInE0ELSP_0EEEEEENS4_6LayoutINS5_IJSC_SC_SC_EEENS5_IJNSA_ILi0EEESU_SU_EEEEENS5_IJNS4_10UnderscoreESX_SX_EEEEENS4_23SM90_TMA_LOAD_MULTICASTENS4_14ComposedLayoutINS4_7SwizzleILi3ELi4ELi3EEENS4_18smem_ptr_flag_bitsILi16EEENSS_INS5_IJNSA_ILi8EEESF_EEENS5_IJSF_SC_EEEEEEEvNS4_8identityES10_S1A_vS1B_EENS_8epilogue10collective18CollectiveEpilogueINS1D_23Sm100TmaWarpSpecializedILi4ELi2ELi32ELb1ELb0EEEJSH_NS5_IJNSS_ISF_SC_EES1I_EEESI_SJ_SI_SJ_NS1D_6fusion15FusionCallbacksIS1H_NS1K_17LinearCombinationISI_fSI_fLNS_15FloatRoundStyleE2EEESH_S1J_JEEENS4_5SM1004TMEM4LOAD26SM100_TMEM_LOAD_16dp256b8xENS4_13SM90_TMA_LOADES1A_NS4_17SM75_U32x4_LDSM_NENS4_14SM90_TMA_STOREES1A_NS4_17SM90_U32x4_STSM_NENS4_39AutoVectorizingCopyWithAssumedAlignmentILi128EEEEEEvvEEEEvNT_6ParamsE) ;  /* 0xffffff5c04147950 */ /* 0x000fea0003c3ffff */
        .weak           $__internal_2_$__cuda_sm10x_tcgen05_guardrail_trap_unallocated_columns_being_dealloced
        .type           $__internal_2_$__cuda_sm10x_tcgen05_guardrail_trap_unallocated_columns_being_dealloced,@function
        .size           $__internal_2_$__cuda_sm10x_tcgen05_guardrail_trap_unallocated_columns_being_dealloced,(.L_x_183 - $__internal_2_$__cuda_sm10x_tcgen05_guardrail_trap_unallocated_columns_being_dealloced)
$__internal_2_$__cuda_sm10x_tcgen05_guardrail_trap_unallocated_columns_being_dealloced:
[----:B------:R-:W-:Y:S05]  /*a3b0*/  BPT.TRAP 0x1 ;  /* 0x000000040000795c */ /* 0x000fea0000300000 */
[----:B------:R-:W-:-:S04]  /*a3c0*/  HFMA2 R3, -RZ, RZ, 0, 0 ;  /* 0x00000000ff037431 */ /* 0x000fc800000001ff */
[----:B------:R-:W-:Y:S05]  /*a3d0*/  RET.REL.NODEC R2 `(_ZN7cutlass13device_kernelINS_4gemm6kernel13GemmUniversalIN4cute5tupleIJiiiiEEENS1_10collective13CollectiveMmaINS1_35MainloopSm100TmaUmmaWarpSpecializedILi4ELi2ELi4ENS5_IJNS4_1CILi2EEESB_NSA_ILi1EEEEEEEENS5_IJNSA_ILi64EEENSA_ILi256EEESF_EEENS_10bfloat16_tENS5_IJlSC_lEEESI_SJ_NS4_8TiledMMAINS4_8MMA_AtomIJNS4_20SM100_MMA_F16BF16_SSISI_SI_fLi64ELi256ELNS4_4UMMA5MajorE0ELSO_0ELNSN_7ScaleInE0ELSP_0EEEEEENS4_6LayoutINS5_IJSC_SC_SC_EEENS5_IJNSA_ILi0EEESU_SU_EEEEENS5_IJNS4_10UnderscoreESX_SX_EEEEENS4_23SM90_TMA_LOAD_MULTICASTENS4_14ComposedLayoutINS4_7SwizzleILi3ELi4ELi3EEENS4_18smem_ptr_flag_bitsILi16EEENSS_INS5_IJNSA_ILi8EEESF_EEENS5_IJSF_SC_EEEEEEEvNS4_8identityES10_S1A_vS1B_EENS_8epilogue10collective18CollectiveEpilogueINS1D_23Sm100TmaWarpSpecializedILi4ELi2ELi32ELb1ELb0EEEJSH_NS5_IJNSS_ISF_SC_EES1I_EEESI_SJ_SI_SJ_NS1D_6fusion15FusionCallbacksIS1H_NS1K_17LinearCombinationISI_fSI_fLNS_15FloatRoundStyleE2EEESH_S1J_JEEENS4_5SM1004TMEM4LOAD26SM100_TMEM_LOAD_16dp256b8xENS4_13SM90_TMA_LOADES1A_NS4_17SM75_U32x4_LDSM_NENS4_14SM90_TMA_STOREES1A_NS4_17SM90_U32x4_STSM_NENS4_39AutoVectorizingCopyWithAssumedAlignmentILi128EEEEEEvvEEEEvNT_6ParamsE) ;  /* 0xffffff5c02087950 */ /* 0x000fea0003c3ffff */
.L_x_182:
[----:B------:R-:W-:-:S00]  /*a3e0*/  BRA `(.L_x_182) ;  /* 0xfffffffc00fc7947 */ /* 0x000fc0000383ffff */
[----:B------:R-:W-:-:S00]  /*a3f0*/  NOP ;  /* 0x0000000000007918 */ /* 0x000fc00000000000 */
        /* <DEDUP_REMOVED lines=8> */
.L_x_183:


//--------------------- .nv.global.init           --------------------------
	.section	.nv.global.init,"aw",@progbits
.nv.global.init:
	.type		$str$27,@object
	.size		$str$27,($str$28 - $str$27)
$str$27:
        /*0000*/ 	.byte	0x28, 0x61, 0x64, 0x64, 0x72, 0x65, 0x73, 0x73, 0x20, 0x26, 0x20, 0x6d, 0x61, 0x73, 0x6b, 0x29
        /*0010*/ 	.byte	0x20, 0x3d, 0x3d, 0x20, 0x30, 0x00
	.type		$str$28,@object
	.size		$str$28,($str$26 - $str$28)
$str$28:
        /*0016*/ 	.byte	0x2f, 0x74, 0x6d, 0x70, 0x2f, 0x63, 0x75, 0x74, 0x6c, 0x61, 0x73, 0x73, 0x5f, 0x73, 0x77, 0x65
        /*0026*/ 	.byte	0x65, 0x70, 0x5f, 0x73, 0x72, 0x63, 0x2f, 0x69, 0x6e, 0x63, 0x6c, 0x75, 0x64, 0x65, 0x2f, 0x63
        /*0036*/ 	.byte	0x75, 0x74, 0x65, 0x2f, 0x70, 0x6f, 0x69, 0x6e, 0x74, 0x65, 0x72, 0x5f, 0x66, 0x6c, 0x61, 0x67
        /*0046*/ 	.byte	0x67, 0x65, 0x64, 0x2e, 0x68, 0x70, 0x70, 0x00
	.type		$str$26,@object
	.size		$str$26,($str$25 - $str$26)
$str$26:
        /*004e*/ 	.byte	0x2f, 0x74, 0x6d, 0x70, 0x2f, 0x63, 0x75, 0x74, 0x6c, 0x61, 0x73, 0x73, 0x5f, 0x73, 0x77, 0x65
        /*005e*/ 	.byte	0x65, 0x70, 0x5f, 0x73, 0x72, 0x63, 0x2f, 0x69, 0x6e, 0x63, 0x6c, 0x75, 0x64, 0x65, 0x2f, 0x63
        /*006e*/ 	.byte	0x75, 0x74, 0x65, 0x2f, 0x61, 0x74, 0x6f, 0x6d, 0x2f, 0x63, 0x6f, 0x70, 0x79, 0x5f, 0x74, 0x72
        /*007e*/ 	.byte	0x61, 0x69, 0x74, 0x73, 0x5f, 0x73, 0x6d, 0x31, 0x30, 0x30, 0x2e, 0x68, 0x70, 0x70, 0x00
	.type		$str$25,@object
	.size		$str$25,(__unnamed_1 - $str$25)
$str$25:
        /*008d*/ 	.byte	0x28, 0x28, 0x75, 0x69, 0x6e, 0x74, 0x33, 0x32, 0x5f, 0x74, 0x28, 0x74, 0x68, 0x72, 0x65, 0x61
        /*009d*/ 	.byte	0x64, 0x49, 0x64, 0x78, 0x2e, 0x78, 0x29, 0x20, 0x2f, 0x20, 0x33, 0x32, 0x29, 0x20, 0x25, 0x20
        /*00ad*/ 	.byte	0x34, 0x29, 0x20, 0x3d, 0x3d, 0x20, 0x28, 0x28, 0x28, 0x74, 0x6d, 0x65, 0x6d, 0x5f, 0x61, 0x64
        /*00bd*/ 	.byte	0x64, 0x72, 0x20, 0x3e, 0x3e, 0x20, 0x31, 0x36, 0x29, 0x20, 0x2f, 0x20, 0x33, 0x32, 0x29, 0x20
        /*00cd*/ 	.byte	0x25, 0x20, 0x34, 0x29, 0x00
	.type		__unnamed_1,@object
	.size		__unnamed_1,(__unnamed_2 - __unnamed_1)
__unnamed_1:
        /*00d2*/ 	.byte	0x61, 0x75, 0x74, 0x6f, 0x20, 0x63, 0x75, 0x74, 0x65, 0x3a, 0x3a, 0x61, 0x73, 0x5f, 0x70, 0x6f
        /* <DEDUP_REMOVED lines=24> */
        /*0262*/ 	.byte	0x30, 0x39, 0x36, 0x3e, 0x3e, 0x3e, 0x3e, 0x5d, 0x00
	.type		__unnamed_2,@object
	.size		__unnamed_2,(.L_2 - __unnamed_2)
__unnamed_2:
        /* <DEDUP_REMOVED lines=46> */
        /*054b*/ 	.byte	0x75, 0x74, 0x65, 0x3a, 0x3a, 0x43, 0x3c, 0x30, 0x3e, 0x3e, 0x3e, 0x3e, 0x5d, 0x00
.L_2:


//--------------------- .nv.shared._ZN7cutlass13device_kernelINS_4gemm6kernel13GemmUniversalIN4cute5tupleIJiiiiEEENS1_10collective13CollectiveMmaINS1_35MainloopSm100TmaUmmaWarpSpecializedILi4ELi2ELi4ENS5_IJNS4_1CILi2EEESB_NSA_ILi1EEEEEEEENS5_IJNSA_ILi64EEENSA_ILi256EEESF_EEENS_10bfloat16_tENS5_IJlSC_lEEESI_SJ_NS4_8TiledMMAINS4_8MMA_AtomIJNS4_20SM100_MMA_F16BF16_SSISI_SI_fLi64ELi256ELNS4_4UMMA5MajorE0ELSO_0ELNSN_7ScaleInE0ELSP_0EEEEEENS4_6LayoutINS5_IJSC_SC_SC_EEENS5_IJNSA_ILi0EEESU_SU_EEEEENS5_IJNS4_10UnderscoreESX_SX_EEEEENS4_23SM90_TMA_LOAD_MULTICASTENS4_14ComposedLayoutINS4_7SwizzleILi3ELi4ELi3EEENS4_18smem_ptr_flag_bitsILi16EEENSS_INS5_IJNSA_ILi8EEESF_EEENS5_IJSF_SC_EEEEEEEvNS4_8identityES10_S1A_vS1B_EENS_8epilogue10collective18CollectiveEpilogueINS1D_23Sm100TmaWarpSpecializedILi4ELi2ELi32ELb1ELb0EEEJSH_NS5_IJNSS_ISF_SC_EES1I_EEESI_SJ_SI_SJ_NS1D_6fusion15FusionCallbacksIS1H_NS1K_17LinearCombinationISI_fSI_fLNS_15FloatRoundStyleE2EEESH_S1J_JEEENS4_5SM1004TMEM4LOAD26SM100_TMEM_LOAD_16dp256b8xENS4_13SM90_TMA_LOADES1A_NS4_17SM75_U32x4_LDSM_NENS4_14SM90_TMA_STOREES1A_NS4_17SM90_U32x4_STSM_NENS4_39AutoVectorizingCopyWithAssumedAlignmentILi128EEEEEEvvEEEEvNT_6ParamsE --------------------------
	.section	.nv.shared._ZN7cutlass13device_kernelINS_4gemm6kernel13GemmUniversalIN4cute5tupleIJiiiiEEENS1_10collective13CollectiveMmaINS1_35MainloopSm100TmaUmmaWarpSpecializedILi4ELi2ELi4ENS5_IJNS4_1CILi2EEESB_NSA_ILi1EEEEEEEENS5_IJNSA_ILi64EEENSA_ILi256EEESF_EEENS_10bfloat16_tENS5_IJlSC_lEEESI_SJ_NS4_8TiledMMAINS4_8MMA_AtomIJNS4_20SM100_MMA_F16BF16_SSISI_SI_fLi64ELi256ELNS4_4UMMA5MajorE0ELSO_0ELNSN_7ScaleInE0ELSP_0EEEEEENS4_6LayoutINS5_IJSC_SC_SC_EEENS5_IJNSA_ILi0EEESU_SU_EEEEENS5_IJNS4_10UnderscoreESX_SX_EEEEENS4_23SM90_TMA_LOAD_MULTICASTENS4_14ComposedLayoutINS4_7SwizzleILi3ELi4ELi3EEENS4_18smem_ptr_flag_bitsILi16EEENSS_INS5_IJNSA_ILi8EEESF_EEENS5_IJSF_SC_EEEEEEEvNS4_8identityES10_S1A_vS1B_EENS_8epilogue10collective18CollectiveEpilogueINS1D_23Sm100TmaWarpSpecializedILi4ELi2ELi32ELb1ELb0EEEJSH_NS5_IJNSS_ISF_SC_EES1I_EEESI_SJ_SI_SJ_NS1D_6fusion15FusionCallbacksIS1H_NS1K_17LinearCombinationISI_fSI_fLNS_15FloatRoundStyleE2EEESH_S1J_JEEENS4_5SM1004TMEM4LOAD26SM100_TMEM_LOAD_16dp256b8xENS4_13SM90_TMA_LOADES1A_NS4_17SM75_U32x4_LDSM_NENS4_14SM90_TMA_STOREES1A_NS4_17SM90_U32x4_STSM_NENS4_39AutoVectorizingCopyWithAssumedAlignmentILi128EEEEEEvvEEEEvNT_6ParamsE,"aw",@nobits
	.sectionflags	@""
	.align	16
	.zero		1024


//--------------------- .nv.shared.reserved.0     --------------------------
	.section	.nv.shared.reserved.0,"aw",@nobits
	.weak		__nv_reservedSMEM_offset_0_alias
	.size		__nv_reservedSMEM_offset_0_alias, 0, 64
	.other		__nv_reservedSMEM_offset_0_alias,@"STO_CUDA_RESERVED_SHARED STV_DEFAULT"
__nv_reservedSMEM_offset_0_alias:
	.zero		0
.nv.shared.reserved.0:
	.zero		64
	.weak		__nv_reservedSMEM_tcgen05_partition
	.type		__nv_reservedSMEM_tcgen05_partition,@object
	.size		__nv_reservedSMEM_tcgen05_partition,(.L_0 - __nv_reservedSMEM_tcgen05_partition)
__nv_reservedSMEM_tcgen05_partition:
	.zero		32
.L_0:


//--------------------- .nv.global                --------------------------
	.section	.nv.global,"aw",@nobits
.nv.global:
	.type		_ZN40_INTERNAL_4ab41831_4_k_cu_39dbf38d_217894cute1_E,@object
	.size		_ZN40_INTERNAL_4ab41831_4_k_cu_39dbf38d_217894cute1_E,(_ZN40_INTERNAL_4ab41831_4_k_cu_39dbf38d_217894cuda3std3__45__cpo6cbeginE - _ZN40_INTERNAL_4ab41831_4_k_cu_39dbf38d_217894cute1_E)
_ZN40_INTERNAL_4ab41831_4_k_cu_39dbf38d_217894cute1_E:
	.zero		1
	.type		_ZN40_INTERNAL_4ab41831_4_k_cu_39dbf38d_217894cuda3std3__45__cpo6cbeginE,@object
	.size		_ZN40_INTERNAL_4ab41831_4_k_cu_39dbf38d_217894cuda3std3__45__cpo6cbeginE,(_ZN40_INTERNAL_4ab41831_4_k_cu_39dbf38d_217894cuda3std3__48in_placeE - _ZN40_INTERNAL_4ab41831_4_k_cu_39dbf38d_217894cuda3std3__45__cpo6cbeginE)
_ZN40_INTERNAL_4ab41831_4_k_cu_39dbf38d_217894cuda3std3__45__cpo6cbeginE:
	.zero		1
	.type		_ZN40_INTERNAL_4ab41831_4_k_cu_39dbf38d_217894cuda3std3__48in_placeE,@object
	.size		_ZN40_INTERNAL_4ab41831_4_k_cu_39dbf38d_217894cuda3std3__48in_placeE,(_ZN40_INTERNAL_4ab41831_4_k_cu_39dbf38d_217894cuda3std6ranges3__45__cpo9iter_moveE - _ZN40_INTERNAL_4ab41831_4_k_cu_39dbf38d_217894cuda3std3__48in_placeE)
_ZN40_INTERNAL_4ab41831_4_k_cu_39dbf38d_217894cuda3std3__48in_placeE:
	.zero		1
	.type		_ZN40_INTERNAL_4ab41831_4_k_cu_39dbf38d_217894cuda3std6ranges3__45__cpo9iter_moveE,@object
	.size		_ZN40_INTERNAL_4ab41831_4_k_cu_39dbf38d_217894cuda3std6ranges3__45__cpo9iter_moveE,(_ZN40_INTERNAL_4ab41831_4_k_cu_39dbf38d_217894cuda3std3__45__cpo5beginE - _ZN40_INTERNAL_4ab41831_4_k_cu_39dbf38d_217894cuda3std6ranges3__45__cpo9iter_moveE)
_ZN40_INTERNAL_4ab41831_4_k_cu_39dbf38d_217894cuda3std6ranges3__45__cpo9iter_moveE:
	.zero		1
	.type		_ZN40_INTERNAL_4ab41831_4_k_cu_39dbf38d_217894cuda3std3__45__cpo5beginE,@object
	.size		_ZN40_INTERNAL_4ab41831_4_k_cu_39dbf38d_217894cuda3std3__45__cpo5beginE,(_ZN40_INTERNAL_4ab41831_4_k_cu_39dbf38d_217894cuda3std3__442_GLOBAL__N__4ab41831_4_k_cu_39dbf38d_217896ignoreE - _ZN40_INTERNAL_4ab41831_4_k_cu_39dbf38d_217894cuda3std3__45__cpo5beginE)
_ZN40_INTERNAL_4ab41831_4_k_cu_39dbf38d_217894cuda3std3__45__cpo5beginE:
	.zero		1
	.type		_ZN40_INTERNAL_4ab41831_4_k_cu_39dbf38d_217894cuda3std3__442_GLOBAL__N__4ab41831_4_k_cu_39dbf38d_217896ignoreE,@object
	.size		_ZN40_INTERNAL_4ab41831_4_k_cu_39dbf38d_217894cuda3std3__442_GLOBAL__N__4ab41831_4_k_cu_39dbf38d_217896ignoreE,(_ZN40_INTERNAL_4ab41831_4_k_cu_39dbf38d_217894cute7productE - _ZN40_INTERNAL_4ab41831_4_k_cu_39dbf38d_217894cuda3std3__442_GLOBAL__N__4ab41831_4_k_cu_39dbf38d_217896ignoreE)
_ZN40_INTERNAL_4ab41831_4_k_cu_39dbf38d_217894cuda3std3__442_GLOBAL__N__4ab41831_4_k_cu_39dbf38d_217896ignoreE:
	.zero		1
	.type		_ZN40_INTERNAL_4ab41831_4_k_cu_39dbf38d_217894cute7productE,@object
	.size		_ZN40_INTERNAL_4ab41831_4_k_cu_39dbf38d_217894cute7productE,(_ZN40_INTERNAL_4ab41831_4_k_cu_39dbf38d_217894cuda3std3__45__cpo3endE - _ZN40_INTERNAL_4ab41831_4_k_cu_39dbf38d_217894cute7productE)
_ZN40_INTERNAL_4ab41831_4_k_cu_39dbf38d_217894cute7productE:
	.zero		1
	.type		_ZN40_INTERNAL_4ab41831_4_k_cu_39dbf38d_217894cuda3std3__45__cpo3endE,@object
	.size		_ZN40_INTERNAL_4ab41831_4_k_cu_39dbf38d_217894cuda3std3__45__cpo3endE,(_ZN40_INTERNAL_4ab41831_4_k_cu_39dbf38d_217894cuda3std3__419piecewise_constructE - _ZN40_INTERNAL_4ab41831_4_k_cu_39dbf38d_217894cuda3std3__45__cpo3endE)
_ZN40_INTERNAL_4ab41831_4_k_cu_39dbf38d_217894cuda3std3__45__cpo3endE:
	.zero		1
	.type		_ZN40_INTERNAL_4ab41831_4_k_cu_39dbf38d_217894cuda3std3__419piecewise_constructE,@object
	.size		_ZN40_INTERNAL_4ab41831_4_k_cu_39dbf38d_217894cuda3std3__419piecewise_constructE,(_ZN40_INTERNAL_4ab41831_4_k_cu_39dbf38d_217894cuda3std3__45__cpo4cendE - _ZN40_INTERNAL_4ab41831_4_k_cu_39dbf38d_217894cuda3std3__419piecewise_constructE)
_ZN40_INTERNAL_4ab41831_4_k_cu_39dbf38d_217894cuda3std3__419piecewise_constructE:
	.zero		1
	.type		_ZN40_INTERNAL_4ab41831_4_k_cu_39dbf38d_217894cuda3std3__45__cpo4cendE,@object
	.size		_ZN40_INTERNAL_4ab41831_4_k_cu_39dbf38d_217894cuda3std3__45__cpo4cendE,(_ZN40_INTERNAL_4ab41831_4_k_cu_39dbf38d_217894cuda3std6ranges3__45__cpo4swapE - _ZN40_INTERNAL_4ab41831_4_k_cu_39dbf38d_217894cuda3std3__45__cpo4cendE)
_ZN40_INTERNAL_4ab41831_4_k_cu_39dbf38d_217894cuda3std3__45__cpo4cendE:
	.zero		1
	.type		_ZN40_INTERNAL_4ab41831_4_k_cu_39dbf38d_217894cuda3std6ranges3__45__cpo4swapE,@object
	.size		_ZN40_INTERNAL_4ab41831_4_k_cu_39dbf38d_217894cuda3std6ranges3__45__cpo4swapE,(.L_10 - _ZN40_INTERNAL_4ab41831_4_k_cu_39dbf38d_217894cuda3std6ranges3__45__cpo4swapE)
_ZN40_INTERNAL_4ab41831_4_k_cu_39dbf38d_217894cuda3std6ranges3__45__cpo4swapE:
	.zero		1
.L_10:


//--------------------- .nv.constant0._ZN7cutlass13device_kernelINS_4gemm6kernel13GemmUniversalIN4cute5tupleIJiiiiEEENS1_10collective13CollectiveMmaINS1_35MainloopSm100TmaUmmaWarpSpecializedILi4ELi2ELi4ENS5_IJNS4_1CILi2EEESB_NSA_ILi1EEEEEEEENS5_IJNSA_ILi64EEENSA_ILi256EEESF_EEENS_10bfloat16_tENS5_IJlSC_lEEESI_SJ_NS4_8TiledMMAINS4_8MMA_AtomIJNS4_20SM100_MMA_F16BF16_SSISI_SI_fLi64ELi256ELNS4_4UMMA5MajorE0ELSO_0ELNSN_7ScaleInE0ELSP_0EEEEEENS4_6LayoutINS5_IJSC_SC_SC_EEENS5_IJNSA_ILi0EEESU_SU_EEEEENS5_IJNS4_10UnderscoreESX_SX_EEEEENS4_23SM90_TMA_LOAD_MULTICASTENS4_14ComposedLayoutINS4_7SwizzleILi3ELi4ELi3EEENS4_18smem_ptr_flag_bitsILi16EEENSS_INS5_IJNSA_ILi8EEESF_EEENS5_IJSF_SC_EEEEEEEvNS4_8identityES10_S1A_vS1B_EENS_8epilogue10collective18CollectiveEpilogueINS1D_23Sm100TmaWarpSpecializedILi4ELi2ELi32ELb1ELb0EEEJSH_NS5_IJNSS_ISF_SC_EES1I_EEESI_SJ_SI_SJ_NS1D_6fusion15FusionCallbacksIS1H_NS1K_17LinearCombinationISI_fSI_fLNS_15FloatRoundStyleE2EEESH_S1J_JEEENS4_5SM1004TMEM4LOAD26SM100_TMEM_LOAD_16dp256b8xENS4_13SM90_TMA_LOADES1A_NS4_17SM75_U32x4_LDSM_NENS4_14SM90_TMA_STOREES1A_NS4_17SM90_U32x4_STSM_NENS4_39AutoVectorizingCopyWithAssumedAlignmentILi128EEEEEEvvEEEEvNT_6ParamsE --------------------------
	.section	.nv.constant0._ZN7cutlass13device_kernelINS_4gemm6kernel13GemmUniversalIN4cute5tupleIJiiiiEEENS1_10collective13CollectiveMmaINS1_35MainloopSm100TmaUmmaWarpSpecializedILi4ELi2ELi4ENS5_IJNS4_1CILi2EEESB_NSA_ILi1EEEEEEEENS5_IJNSA_ILi64EEENSA_ILi256EEESF_EEENS_10bfloat16_tENS5_IJlSC_lEEESI_SJ_NS4_8TiledMMAINS4_8MMA_AtomIJNS4_20SM100_MMA_F16BF16_SSISI_SI_fLi64ELi256ELNS4_4UMMA5MajorE0ELSO_0ELNSN_7ScaleInE0ELSP_0EEEEEENS4_6LayoutINS5_IJSC_SC_SC_EEENS5_IJNSA_ILi0EEESU_SU_EEEEENS5_IJNS4_10UnderscoreESX_SX_EEEEENS4_23SM90_TMA_LOAD_MULTICASTENS4_14ComposedLayoutINS4_7SwizzleILi3ELi4ELi3EEENS4_18smem_ptr_flag_bitsILi16EEENSS_INS5_IJNSA_ILi8EEESF_EEENS5_IJSF_SC_EEEEEEEvNS4_8identityES10_S1A_vS1B_EENS_8epilogue10collective18CollectiveEpilogueINS1D_23Sm100TmaWarpSpecializedILi4ELi2ELi32ELb1ELb0EEEJSH_NS5_IJNSS_ISF_SC_EES1I_EEESI_SJ_SI_SJ_NS1D_6fusion15FusionCallbacksIS1H_NS1K_17LinearCombinationISI_fSI_fLNS_15FloatRoundStyleE2EEESH_S1J_JEEENS4_5SM1004TMEM4LOAD26SM100_TMEM_LOAD_16dp256b8xENS4_13SM90_TMA_LOADES1A_NS4_17SM75_U32x4_LDSM_NENS4_14SM90_TMA_STOREES1A_NS4_17SM90_U32x4_STSM_NENS4_39AutoVectorizingCopyWithAssumedAlignmentILi128EEEEEEvvEEEEvNT_6ParamsE,"a",@progbits
	.sectionflags	@""
	.align	4
.nv.constant0._ZN7cutlass13device_kernelINS_4gemm6kernel13GemmUniversalIN4cute5tupleIJiiiiEEENS1_10collective13CollectiveMmaINS1_35MainloopSm100TmaUmmaWarpSpecializedILi4ELi2ELi4ENS5_IJNS4_1CILi2EEESB_NSA_ILi1EEEEEEEENS5_IJNSA_ILi64EEENSA_ILi256EEESF_EEENS_10bfloat16_tENS5_IJlSC_lEEESI_SJ_NS4_8TiledMMAINS4_8MMA_AtomIJNS4_20SM100_MMA_F16BF16_SSISI_SI_fLi64ELi256ELNS4_4UMMA5MajorE0ELSO_0ELNSN_7ScaleInE0ELSP_0EEEEEENS4_6LayoutINS5_IJSC_SC_SC_EEENS5_IJNSA_ILi0EEESU_SU_EEEEENS5_IJNS4_10UnderscoreESX_SX_EEEEENS4_23SM90_TMA_LOAD_MULTICASTENS4_14ComposedLayoutINS4_7SwizzleILi3ELi4ELi3EEENS4_18smem_ptr_flag_bitsILi16EEENSS_INS5_IJNSA_ILi8EEESF_EEENS5_IJSF_SC_EEEEEEEvNS4_8identityES10_S1A_vS1B_EENS_8epilogue10collective18CollectiveEpilogueINS1D_23Sm100TmaWarpSpecializedILi4ELi2ELi32ELb1ELb0EEEJSH_NS5_IJNSS_ISF_SC_EES1I_EEESI_SJ_SI_SJ_NS1D_6fusion15FusionCallbacksIS1H_NS1K_17LinearCombinationISI_fSI_fLNS_15FloatRoundStyleE2EEESH_S1J_JEEENS4_5SM1004TMEM4LOAD26SM100_TMEM_LOAD_16dp256b8xENS4_13SM90_TMA_LOADES1A_NS4_17SM75_U32x4_LDSM_NENS4_14SM90_TMA_STOREES1A_NS4_17SM90_U32x4_STSM_NENS4_39AutoVectorizingCopyWithAssumedAlignmentILi128EEEEEEvvEEEEvNT_6ParamsE:
	.zero		2944


//--------------------- SYMBOLS --------------------------

	.type		.nv.reservedSmem.offset0,@object
	.size		.nv.reservedSmem.offset0,0x4
	.type		.nv.reservedSmem.cap,@object
	.size		.nv.reservedSmem.cap,0x4
	.type		__assertfail,@function
